# CuTe-DSL kernel — source=cudnn_frontend_dsl family=gemm_swiglu
# config = {"ab_dtype": "Float8E4M3FN", "c_dtype": "BFloat16", "mma_mn": [64, 128], "cluster_mn": [2, 2]}


// ===== COMPILED SASS (sm_100a) =====

	.target	sm_100a

	.elftype	@"ET_EXEC"


//--------------------- .note.nv.tkinfo           --------------------------
	.section	.note.nv.tkinfo,"",@"SHT_NOTE"
	.sectionflags	@"SHF_NOTE_NV_TKINFO"
	.tkinfo
        /*0018*/ 	.word	0x00000081
        /*0030*/ 	.string	""
        /*0030*/ 	.string	"ptxas"
        /*0030*/ 	.string	"Cuda compilation tools, release 12.9, V12.9.83"
        /*0030*/ 	.string	"Build system must define TOOLS_VERSION_EXTENDED"
        /*0030*/ 	.string	"-O 3 -arch sm_100a "



//--------------------- .note.nv.cuver            --------------------------
	.section	.note.nv.cuver,"",@"SHT_NOTE"
	.sectionflags	@"SHF_NOTE_NV_CUVER"
        /*0018*/ 	.short	0x0001
        /*001a*/ 	.short	0x0064
        /*001c*/ 	.short	0x0001
        /*001e*/ 	.short	0x0000
        /*0020*/ 	.short	0x0001
        /*0022*/ 	.short	0x0000


//--------------------- .nv.info                  --------------------------
	.section	.nv.info,"",@"SHT_CUDA_INFO"
	.align	4


	//----- nvinfo : EIATTR_REGCOUNT
	.align		4
        /*0000*/ 	.byte	0x04, 0x2f
        /*0002*/ 	.short	(.L_4 - .L_3)
	.align		4
.L_3:
        /*0004*/ 	.word	index@(kernel_cutlass_kernel_cudnngemm_swigludense_gemm_persistent_swigluPersistentDenseGemmKernel_object_at__TiledMMA_ThrLayoutVMNK11110000_PermutationMNK____MMAAtom_ThrID10_ShapeMNK6412832_TVL_0)
        /*0008*/ 	.word	0x00000065


	//----- nvinfo : EIATTR_FRAME_SIZE
	.align		4
.L_4:
        /*000c*/ 	.byte	0x04, 0x11
        /*000e*/ 	.short	(.L_6 - .L_5)
	.align		4
.L_5:
        /*0010*/ 	.word	index@($__internal_2_$__cuda_sm10x_tcgen05_guardrail_trap_unallocated_columns_being_dealloced)
        /*0014*/ 	.word	0x00000000


	//----- nvinfo : EIATTR_FRAME_SIZE
	.align		4
.L_6:
        /*0018*/ 	.byte	0x04, 0x11
        /*001a*/ 	.short	(.L_8 - .L_7)
	.align		4
.L_7:
        /*001c*/ 	.word	index@($__internal_1_$__cuda_sm10x_tcgen05_guardrail_trap_phase_invalid_during_alloc)
        /*0020*/ 	.word	0x00000000


	//----- nvinfo : EIATTR_FRAME_SIZE
	.align		4
.L_8:
        /*0024*/ 	.byte	0x04, 0x11
        /*0026*/ 	.short	(.L_10 - .L_9)
	.align		4
.L_9:
        /*0028*/ 	.word	index@($__internal_0_$__cuda_sm10x_tcgen05_guardrail_trap_col_being_dealloced_not_returned_by_alloc)
        /*002c*/ 	.word	0x00000000


	//----- nvinfo : EIATTR_FRAME_SIZE
	.align		4
.L_10:
        /*0030*/ 	.byte	0x04, 0x11
        /*0032*/ 	.short	(.L_12 - .L_11)
	.align		4
.L_11:
        /*0034*/ 	.word	index@(kernel_cutlass_kernel_cudnngemm_swigludense_gemm_persistent_swigluPersistentDenseGemmKernel_object_at__TiledMMA_ThrLayoutVMNK11110000_PermutationMNK____MMAAtom_ThrID10_ShapeMNK6412832_TVL_0)
        /*0038*/ 	.word	0x00000000


	//----- nvinfo : EIATTR_MIN_STACK_SIZE
	.align		4
.L_12:
        /*003c*/ 	.byte	0x04, 0x12
        /*003e*/ 	.short	(.L_14 - .L_13)
	.align		4
.L_13:
        /*0040*/ 	.word	index@(kernel_cutlass_kernel_cudnngemm_swigludense_gemm_persistent_swigluPersistentDenseGemmKernel_object_at__TiledMMA_ThrLayoutVMNK11110000_PermutationMNK____MMAAtom_ThrID10_ShapeMNK6412832_TVL_0)
        /*0044*/ 	.word	0x00000000
.L_14:


//--------------------- .nv.info.kernel_cutlass_kernel_cudnngemm_swigludense_gemm_persistent_swigluPersistentDenseGemmKernel_object_at__TiledMMA_ThrLayoutVMNK11110000_PermutationMNK____MMAAtom_ThrID10_ShapeMNK6412832_TVL_0 --------------------------
	.section	.nv.info.kernel_cutlass_kernel_cudnngemm_swigludense_gemm_persistent_swigluPersistentDenseGemmKernel_object_at__TiledMMA_ThrLayoutVMNK11110000_PermutationMNK____MMAAtom_ThrID10_ShapeMNK6412832_TVL_0,"",@"SHT_CUDA_INFO"
	.sectionflags	@""
	.align	4


	//----- nvinfo : EIATTR_CUDA_API_VERSION
	.align		4
        /*0000*/ 	.byte	0x04, 0x37
        /*0002*/ 	.short	(.L_16 - .L_15)
.L_15:
        /*0004*/ 	.word	0x00000081


	//----- nvinfo : EIATTR_KPARAM_INFO
	.align		4
.L_16:
        /*0008*/ 	.byte	0x04, 0x17
        /*000a*/ 	.short	(.L_18 - .L_17)
.L_17:
        /*000c*/ 	.word	0x00000000
        /*0010*/ 	.short	0x0008
        /*0012*/ 	.short	0x0264
        /*0014*/ 	.byte	0x00, 0xf0, 0x11, 0x00


	//----- nvinfo : EIATTR_KPARAM_INFO
	.align		4
.L_18:
        /*0018*/ 	.byte	0x04, 0x17
        /*001a*/ 	.short	(.L_20 - .L_19)
.L_19:
        /*001c*/ 	.word	0x00000000
        /*0020*/ 	.short	0x0007
        /*0022*/ 	.short	0x0258
        /*0024*/ 	.byte	0x00, 0xf0, 0x31, 0x00


	//----- nvinfo : EIATTR_KPARAM_INFO
	.align		4
.L_20:
        /*0028*/ 	.byte	0x04, 0x17
        /*002a*/ 	.short	(.L_22 - .L_21)
.L_21:
        /*002c*/ 	.word	0x00000000
        /*0030*/ 	.short	0x0006
        /*0032*/ 	.short	0x024c
        /*0034*/ 	.byte	0x00, 0xf0, 0x31, 0x00


	//----- nvinfo : EIATTR_KPARAM_INFO
	.align		4
.L_22:
        /*0038*/ 	.byte	0x04, 0x17
        /*003a*/ 	.short	(.L_24 - .L_23)
.L_23:
        /*003c*/ 	.word	0x00000000
        /*0040*/ 	.short	0x0005
        /*0042*/ 	.short	0x0240
        /*0044*/ 	.byte	0x00, 0xf0, 0x31, 0x00


	//----- nvinfo : EIATTR_KPARAM_INFO
	.align		4
.L_24:
        /*0048*/ 	.byte	0x04, 0x17
        /*004a*/ 	.short	(.L_26 - .L_25)
.L_25:
        /*004c*/ 	.word	0x00000000
        /*0050*/ 	.short	0x0004
        /*0052*/ 	.short	0x01c0
        /*0054*/ 	.byte	0x00, 0xf0, 0x01, 0x02


	//----- nvinfo : EIATTR_KPARAM_INFO
	.align		4
.L_26:
        /*0058*/ 	.byte	0x04, 0x17
        /*005a*/ 	.short	(.L_28 - .L_27)
.L_27:
        /*005c*/ 	.word	0x00000000
        /*0060*/ 	.short	0x0003
        /*0062*/ 	.short	0x0140
        /*0064*/ 	.byte	0x00, 0xf0, 0x01, 0x02


	//----- nvinfo : EIATTR_KPARAM_INFO
	.align		4
.L_28:
        /*0068*/ 	.byte	0x04, 0x17
        /*006a*/ 	.short	(.L_30 - .L_29)
.L_29:
        /*006c*/ 	.word	0x00000000
        /*0070*/ 	.short	0x0002
        /*0072*/ 	.short	0x00c0
        /*0074*/ 	.byte	0x00, 0xf0, 0x01, 0x02


	//----- nvinfo : EIATTR_KPARAM_INFO
	.align		4
.L_30:
        /*0078*/ 	.byte	0x04, 0x17
        /*007a*/ 	.short	(.L_32 - .L_31)
.L_31:
        /*007c*/ 	.word	0x00000000
        /*0080*/ 	.short	0x0001
        /*0082*/ 	.short	0x0040
        /*0084*/ 	.byte	0x00, 0xf0, 0x01, 0x02


	//----- nvinfo : EIATTR_KPARAM_INFO
	.align		4
.L_32:
        /*0088*/ 	.byte	0x04, 0x17
        /*008a*/ 	.short	(.L_34 - .L_33)
.L_33:
        /*008c*/ 	.word	0x00000000
        /*0090*/ 	.short	0x0000
        /*0092*/ 	.short	0x0000
        /*0094*/ 	.byte	0x00, 0xf0, 0x0d, 0x00


	//----- nvinfo : EIATTR_AT_ENTRY_FRAGMENTS
	.align		4
.L_34:
        /*0098*/ 	.byte	0x04, 0x4f
        /*009a*/ 	.short	(.L_36 - .L_35)


	//   ....[0]....
.L_35:
        /*009c*/ 	.word	0x00000004


	//----- nvinfo : EIATTR_RESERVED_SMEM_USED
	.align		4
.L_36:
        /*00a0*/ 	.byte	0x01, 0x41
	.zero		2


	//----- nvinfo : EIATTR_SPARSE_MMA_MASK
	.align		4
        /*00a4*/ 	.byte	0x03, 0x50
        /*00a6*/ 	.short	0x0000


	//----- nvinfo : EIATTR_TCGEN05_1CTA_USED
	.align		4
        /*00a8*/ 	.byte	0x01, 0x51
	.zero		2


	//----- nvinfo : EIATTR_MAXREG_COUNT
	.align		4
        /*00ac*/ 	.byte	0x03, 0x1b
        /*00ae*/ 	.short	0x00ff


	//----- nvinfo : EIATTR_NUM_BARRIERS
	.align		4
        /*00b0*/ 	.byte	0x02, 0x4c
        /*00b2*/ 	.byte	0x03
	.zero		1


	//----- nvinfo : EIATTR_INT_WARP_WIDE_INSTR_OFFSETS
	.align		4
        /*00b4*/ 	.byte	0x04, 0x31
        /*00b6*/ 	.short	(.L_38 - .L_37)


	//   ....[0]....
.L_37:
        /*00b8*/ 	.word	0x00003fc0


	//   ....[1]....
        /*00bc*/ 	.word	0x00004000


	//----- nvinfo : EIATTR_COOP_GROUP_MASK_REGIDS
	.align		4
.L_38:
        /*00c0*/ 	.byte	0x04, 0x29
        /*00c2*/ 	.short	(.L_40 - .L_39)


	//   ....[0]....
.L_39:
        /*00c4*/ 	.word	0xffffffff


	//   ....[1]....
        /*00c8*/ 	.word	0xffffffff


	//   ....[2]....
        /*00cc*/ 	.word	0xffffffff


	//   ....[3]....
        /*00d0*/ 	.word	0xffffffff


	//   ....[4]....
        /*00d4*/ 	.word	0xffffffff


	//   ....[5]....
        /*00d8*/ 	.word	0xffffffff


	//   ....[6]....
        /*00dc*/ 	.word	0xffffffff


	//----- nvinfo : EIATTR_COOP_GROUP_INSTR_OFFSETS
	.align		4
.L_40:
        /*00e0*/ 	.byte	0x04, 0x28
        /*00e2*/ 	.short	(.L_42 - .L_41)


	//   ....[0]....
.L_41:
        /*00e4*/ 	.word	0x00000460


	//   ....[1]....
        /*00e8*/ 	.word	0x00000610


	//   ....[2]....
        /*00ec*/ 	.word	0x000006b0


	//   ....[3]....
        /*00f0*/ 	.word	0x00001a50


	//   ....[4]....
        /*00f4*/ 	.word	0x00001d10


	//   ....[5]....
        /*00f8*/ 	.word	0x00003e50


	//   ....[6]....
        /*00fc*/ 	.word	0x000040b0


	//----- nvinfo : EIATTR_VRC_CTA_INIT_COUNT
	.align		4
.L_42:
        /*0100*/ 	.byte	0x02, 0x4a
        /*0102*/ 	.byte	0x80
	.zero		1


	//----- nvinfo : EIATTR_MBARRIER_INSTR_OFFSETS
	.align		4
        /*0104*/ 	.byte	0x04, 0x39
        /*0106*/ 	.short	(.L_44 - .L_43)


	//   ....[0]....
.L_43:
        /*0108*/ 	.word	0x00000330
        /*010c*/ 	.word	0x000000ff
        /*0110*/ 	.word	0x00000000
        /*0114*/ 	.short	0x0100
        /*0116*/ 	.byte	0x05
	.zero		1


	//   ....[1]....
        /*0118*/ 	.word	0x00000340
        /*011c*/ 	.word	0x000000ff
        /*0120*/ 	.word	0x00000008
        /*0124*/ 	.short	0x0100
        /*0126*/ 	.byte	0x05
	.zero		1


	//   ....[2]....
        /*0128*/ 	.word	0x00000350
        /*012c*/ 	.word	0x000000ff
        /*0130*/ 	.word	0x00000010
        /*0134*/ 	.short	0x0100
        /*0136*/ 	.byte	0x05
	.zero		1


	//   ....[3]....
        /*0138*/ 	.word	0x00000360
        /*013c*/ 	.word	0x000000ff
        /*0140*/ 	.word	0x00000018
        /*0144*/ 	.short	0x0100
        /*0146*/ 	.byte	0x05
	.zero		1


	//   ....[4]....
        /*0148*/ 	.word	0x00000370
        /*014c*/ 	.word	0x000000ff
        /*0150*/ 	.word	0x00000020
        /*0154*/ 	.short	0x0100
        /*0156*/ 	.byte	0x05
	.zero		1


	//   ....[5]....
        /*0158*/ 	.word	0x00000380
        /*015c*/ 	.word	0x000000ff
        /*0160*/ 	.word	0x00000028
        /*0164*/ 	.short	0x0100
        /*0166*/ 	.byte	0x05
	.zero		1


	//   ....[6]....
        /*0168*/ 	.word	0x00000390
        /*016c*/ 	.word	0x000000ff
        /*0170*/ 	.word	0x00000030
        /*0174*/ 	.short	0x0100
        /*0176*/ 	.byte	0x05
	.zero		1


	//   ....[7]....
        /*0178*/ 	.word	0x000003a0
        /*017c*/ 	.word	0x000000ff
        /*0180*/ 	.word	0x00000038
        /*0184*/ 	.short	0x0100
        /*0186*/ 	.byte	0x05
	.zero		1


	//   ....[8]....
        /*0188*/ 	.word	0x000003b0
        /*018c*/ 	.word	0x000000ff
        /*0190*/ 	.word	0x00000040
        /*0194*/ 	.short	0x0100
        /*0196*/ 	.byte	0x05
	.zero		1


	//   ....[9]....
        /*0198*/ 	.word	0x000003c0
        /*019c*/ 	.word	0x000000ff
        /*01a0*/ 	.word	0x00000048
        /*01a4*/ 	.short	0x0100
        /*01a6*/ 	.byte	0x05
	.zero		1


	//   ....[10]....
        /*01a8*/ 	.word	0x000003d0
        /*01ac*/ 	.word	0x000000ff
        /*01b0*/ 	.word	0x00000050
        /*01b4*/ 	.short	0x0100
        /*01b6*/ 	.byte	0x05
	.zero		1


	//   ....[11]....
        /*01b8*/ 	.word	0x000003e0
        /*01bc*/ 	.word	0x000000ff
        /*01c0*/ 	.word	0x00000058
        /*01c4*/ 	.short	0x0100
        /*01c6*/ 	.byte	0x05
	.zero		1


	//   ....[12]....
        /*01c8*/ 	.word	0x000003f0
        /*01cc*/ 	.word	0x000000ff
        /*01d0*/ 	.word	0x00000060
        /*01d4*/ 	.short	0x0100
        /*01d6*/ 	.byte	0x05
	.zero		1


	//   ....[13]....
        /*01d8*/ 	.word	0x00000400
        /*01dc*/ 	.word	0x000000ff
        /*01e0*/ 	.word	0x00000068
        /*01e4*/ 	.short	0x0100
        /*01e6*/ 	.byte	0x05
	.zero		1


	//   ....[14]....
        /*01e8*/ 	.word	0x00000580
        /*01ec*/ 	.word	0x000000ff
        /*01f0*/ 	.word	0x00000070
        /*01f4*/ 	.short	0x0100
        /*01f6*/ 	.byte	0x06
	.zero		1


	//   ....[15]....
        /*01f8*/ 	.word	0x00000590
        /*01fc*/ 	.word	0x000000ff
        /*0200*/ 	.word	0x00000078
        /*0204*/ 	.short	0x0100
        /*0206*/ 	.byte	0x06
	.zero		1


	//   ....[16]....
        /*0208*/ 	.word	0x000005a0
        /*020c*/ 	.word	0x000000ff
        /*0210*/ 	.word	0x00000080
        /*0214*/ 	.short	0x0100
        /*0216*/ 	.byte	0x06
	.zero		1


	//   ....[17]....
        /*0218*/ 	.word	0x000005b0
        /*021c*/ 	.word	0x000000ff
        /*0220*/ 	.word	0x00000088
        /*0224*/ 	.short	0x0100
        /*0226*/ 	.byte	0x06
	.zero		1


	//   ....[18]....
        /*0228*/ 	.word	0x00000b20
        /*022c*/ 	.word	0x000000ff
        /*0230*/ 	.word	0x00000038
        /*0234*/ 	.short	0x010a
        /*0236*/ 	.byte	0x07
	.zero		1


	//   ....[19]....
        /*0238*/ 	.word	0x00000c90
        /*023c*/ 	.word	0x000000ff
        /*0240*/ 	.word	0x00000038
        /*0244*/ 	.short	0x010a
        /*0246*/ 	.byte	0x09
	.zero		1


	//   ....[20]....
        /*0248*/ 	.word	0x00000db0
        /*024c*/ 	.word	0x000000ff
        /*0250*/ 	.word	0x00000038
        /*0254*/ 	.short	0x010a
        /*0256*/ 	.byte	0x20
	.zero		1


	//   ....[21]....
        /*0258*/ 	.word	0x00001170
        /*025c*/ 	.word	0x000000ff
        /*0260*/ 	.word	0x00000038
        /*0264*/ 	.short	0x010a
        /*0266*/ 	.byte	0x04
	.zero		1


	//   ....[22]....
        /*0268*/ 	.word	0x00001520
        /*026c*/ 	.word	0x000000ff
        /*0270*/ 	.word	0x00000000
        /*0274*/ 	.short	0x010a
        /*0276*/ 	.byte	0x06
	.zero		1


	//   ....[23]....
        /*0278*/ 	.word	0x00001550
        /*027c*/ 	.word	0x000000ff
        /*0280*/ 	.word	0x00000080
        /*0284*/ 	.short	0x010a
        /*0286*/ 	.byte	0x07
	.zero		1


	//   ....[24]....
        /*0288*/ 	.word	0x000016f0
        /*028c*/ 	.word	0x000000ff
        /*0290*/ 	.word	0x00000000
        /*0294*/ 	.short	0x010a
        /*0296*/ 	.byte	0x05
	.zero		1


	//   ....[25]....
        /*0298*/ 	.word	0x00001850
        /*029c*/ 	.word	0x000000ff
        /*02a0*/ 	.word	0x00000000
        /*02a4*/ 	.short	0x010a
        /*02a6*/ 	.byte	0x06
	.zero		1


	//   ....[26]....
        /*02a8*/ 	.word	0x000019e0
        /*02ac*/ 	.word	0x00000002
        /*02b0*/ 	.word	0x00000080
        /*02b4*/ 	.short	0x010a
        /*02b6*/ 	.byte	0xff
	.zero		1


	//   ....[27]....
        /*02b8*/ 	.word	0x00002330
        /*02bc*/ 	.word	0x00000003
        /*02c0*/ 	.word	0x00000070
        /*02c4*/ 	.short	0x010a
        /*02c6*/ 	.byte	0xff
	.zero		1


	//   ....[28]....
        /*02c8*/ 	.word	0x00003c20
        /*02cc*/ 	.word	0x00000003
        /*02d0*/ 	.word	0x00000080
        /*02d4*/ 	.short	0x0101
        /*02d6*/ 	.byte	0xff
	.zero		1


	//   ....[29]....
        /*02d8*/ 	.word	0x00004110
        /*02dc*/ 	.word	0x00000002
        /*02e0*/ 	.word	0x00000038
        /*02e4*/ 	.short	0x010a
        /*02e6*/ 	.byte	0xff
	.zero		1


	//   ....[30]....
        /*02e8*/ 	.word	0x00004190
        /*02ec*/ 	.word	0x00000002
        /*02f0*/ 	.word	0x00000038
        /*02f4*/ 	.short	0x010a
        /*02f6*/ 	.byte	0xff
	.zero		1


	//   ....[31]....
        /*02f8*/ 	.word	0x00004210
        /*02fc*/ 	.word	0x00000002
        /*0300*/ 	.word	0x00000080
        /*0304*/ 	.short	0x010a
        /*0306*/ 	.byte	0xff
	.zero		1


	//   ....[32]....
        /*0308*/ 	.word	0x00004290
        /*030c*/ 	.word	0x00000002
        /*0310*/ 	.word	0x00000000
        /*0314*/ 	.short	0x010a
        /*0316*/ 	.byte	0xff
	.zero		1


	//   ....[33]....
        /*0318*/ 	.word	0x000042f0
        /*031c*/ 	.word	0x00000002
        /*0320*/ 	.word	0x00000080
        /*0324*/ 	.short	0x010a
        /*0326*/ 	.byte	0xff
	.zero		1


	//   ....[34]....
        /*0328*/ 	.word	0x00004350
        /*032c*/ 	.word	0x00000003
        /*0330*/ 	.word	0x00000070
        /*0334*/ 	.short	0x010a
        /*0336*/ 	.byte	0xff
	.zero		1


	//----- nvinfo : EIATTR_NUM_MBARRIERS
	.align		4
.L_44:
        /*0338*/ 	.byte	0x03, 0x38
        /*033a*/ 	.short	0x0012


	//----- nvinfo : EIATTR_EXIT_INSTR_OFFSETS
	.align		4
        /*033c*/ 	.byte	0x04, 0x1c
        /*033e*/ 	.short	(.L_46 - .L_45)


	//   ....[0]....
.L_45:
        /*0340*/ 	.word	0x00001a10


	//   ....[1]....
        /*0344*/ 	.word	0x000040d0


	//----- nvinfo : EIATTR_REQNTID
	.align		4
.L_46:
        /*0348*/ 	.byte	0x04, 0x10
        /*034a*/ 	.short	(.L_48 - .L_47)
.L_47:
        /*034c*/ 	.word	0x000000c0
        /*0350*/ 	.word	0x00000001
        /*0354*/ 	.word	0x00000001


	//----- nvinfo : EIATTR_CRS_STACK_SIZE
	.align		4
.L_48:
        /*0358*/ 	.byte	0x04, 0x1e
        /*035a*/ 	.short	(.L_50 - .L_49)
.L_49:
        /*035c*/ 	.word	0x00000000


	//----- nvinfo : EIATTR_CBANK_PARAM_SIZE
	.align		4
.L_50:
        /*0360*/ 	.byte	0x03, 0x19
        /*0362*/ 	.short	0x0268


	//----- nvinfo : EIATTR_PARAM_CBANK
	.align		4
        /*0364*/ 	.byte	0x04, 0x0a
        /*0366*/ 	.short	(.L_52 - .L_51)
	.align		4
.L_51:
        /*0368*/ 	.word	index@(.nv.constant0.kernel_cutlass_kernel_cudnngemm_swigludense_gemm_persistent_swigluPersistentDenseGemmKernel_object_at__TiledMMA_ThrLayoutVMNK11110000_PermutationMNK____MMAAtom_ThrID10_ShapeMNK6412832_TVL_0)
        /*036c*/ 	.short	0x0380
        /*036e*/ 	.short	0x0268


	//----- nvinfo : EIATTR_SW_WAR
	.align		4
.L_52:
        /*0370*/ 	.byte	0x04, 0x36
        /*0372*/ 	.short	(.L_54 - .L_53)
.L_53:
        /*0374*/ 	.word	0x00000008
.L_54:


//--------------------- .nv.compat                --------------------------
	.section	.nv.compat,"",@"SHT_CUDA_COMPAT_INFO"
	.align	4
        /*0000*/ 	.byte	0x02, 0x02, 0x02, 0x00, 0x02, 0x05, 0x05, 0x00, 0x02, 0x03, 0x01, 0x00, 0x02, 0x06, 0x01, 0x00


//--------------------- .nv.callgraph             --------------------------
	.section	.nv.callgraph,"",@"SHT_CUDA_CALLGRAPH"
	.align	4
	.sectionentsize	8
	.align		4
        /*0000*/ 	.word	0x00000000
	.align		4
        /*0004*/ 	.word	0xffffffff
	.align		4
        /*0008*/ 	.word	0x00000000
	.align		4
        /*000c*/ 	.word	0xfffffffe
	.align		4
        /*0010*/ 	.word	0x00000000
	.align		4
        /*0014*/ 	.word	0xfffffffd
	.align		4
        /*0018*/ 	.word	0x00000000
	.align		4
        /*001c*/ 	.word	0xfffffffc


//--------------------- .text.kernel_cutlass_kernel_cudnngemm_swigludense_gemm_persistent_swigluPersistentDenseGemmKernel_object_at__TiledMMA_ThrLayoutVMNK11110000_PermutationMNK____MMAAtom_ThrID10_ShapeMNK6412832_TVL_0 --------------------------
	.section	.text.kernel_cutlass_kernel_cudnngemm_swigludense_gemm_persistent_swigluPersistentDenseGemmKernel_object_at__TiledMMA_ThrLayoutVMNK11110000_PermutationMNK____MMAAtom_ThrID10_ShapeMNK6412832_TVL_0,"ax",@progbits
	.align	128
        .global         kernel_cutlass_kernel_cudnngemm_swigludense_gemm_persistent_swigluPersistentDenseGemmKernel_object_at__TiledMMA_ThrLayoutVMNK11110000_PermutationMNK____MMAAtom_ThrID10_ShapeMNK6412832_TVL_0
        .type           kernel_cutlass_kernel_cudnngemm_swigludense_gemm_persistent_swigluPersistentDenseGemmKernel_object_at__TiledMMA_ThrLayoutVMNK11110000_PermutationMNK____MMAAtom_ThrID10_ShapeMNK6412832_TVL_0,@function
        .size           kernel_cutlass_kernel_cudnngemm_swigludense_gemm_persistent_swigluPersistentDenseGemmKernel_object_at__TiledMMA_ThrLayoutVMNK11110000_PermutationMNK____MMAAtom_ThrID10_ShapeMNK6412832_TVL_0,(.L_x_56 - kernel_cutlass_kernel_cudnngemm_swigludense_gemm_persistent_swigluPersistentDenseGemmKernel_object_at__TiledMMA_ThrLayoutVMNK11110000_PermutationMNK____MMAAtom_ThrID10_ShapeMNK6412832_TVL_0)
        .other          kernel_cutlass_kernel_cudnngemm_swigludense_gemm_persistent_swigluPersistentDenseGemmKernel_object_at__TiledMMA_ThrLayoutVMNK11110000_PermutationMNK____MMAAtom_ThrID10_ShapeMNK6412832_TVL_0,@"STO_CUDA_ENTRY STV_DEFAULT"
kernel_cutlass_kernel_cudnngemm_swigludense_gemm_persistent_swigluPersistentDenseGemmKernel_object_at__TiledMMA_ThrLayoutVMNK11110000_PermutationMNK____MMAAtom_ThrID10_ShapeMNK6412832_TVL_0:
.text.kernel_cutlass_kernel_cudnngemm_swigludense_gemm_persistent_swigluPersistentDenseGemmKernel_object_at__TiledMMA_ThrLayoutVMNK11110000_PermutationMNK____MMAAtom_ThrID10_ShapeMNK6412832_TVL_0:
[----:B------:R-:W1:Y:S08]  /*0000*/  LDC R1, c[0x0][0x37c] ;  /* 0x0000df00ff017b82 */ /* 0x000e700000000800 */
[----:B------:R-:W2:Y:S01]  /*0010*/  S2UR UR10, SR_CgaCtaId ;  /* 0x00000000000a79c3 */ /* 0x000ea20000008800 */
[----:B------:R-:W3:Y:S01]  /*0020*/  S2R R0, SR_TID.X ;  /* 0x0000000000007919 */ /* 0x000ee20000002100 */
[----:B------:R-:W4:Y:S01]  /*0030*/  LDCU.U8 UR8, c[0x0][0x382] ;  /* 0x00007040ff0877ac */ /* 0x000f220008000000 */
[----:B------:R-:W5:Y:S01]  /*0040*/  LDCU.U8 UR4, c[0x0][0x381] ;  /* 0x00007020ff0477ac */ /* 0x000f620008000000 */
[----:B------:R-:W2:Y:S01]  /*0050*/  LDCU UR6, c[0x0][0x36c] ;  /* 0x00006d80ff0677ac */ /* 0x000ea20008000800 */
[----:B------:R-:W-:Y:S01]  /*0060*/  UMOV UR19, 0x3 ;  /* 0x0000000300137882 */ /* 0x000fe20000000000 */
[----:B----4-:R-:W-:-:S02]  /*0070*/  ULOP3.LUT UR8, UR8, 0x1, URZ, 0xc0, !UPT ;  /* 0x0000000108087892 */ /* 0x010fc4000f8ec0ff */
[----:B--2---:R-:W-:Y:S02]  /*0080*/  ULEA.HI UR5, UR10, UR10, URZ, 0x1 ;  /* 0x0000000a0a057291 */ /* 0x004fe4000f8f08ff */
[----:B-----5:R-:W-:Y:S02]  /*0090*/  ULOP3.LUT UR4, UR4, 0x1, URZ, 0xc0, !UPT ;  /* 0x0000000104047892 */ /* 0x020fe4000f8ec0ff */
[----:B------:R-:W-:Y:S02]  /*00a0*/  USHF.R.S32.HI UR28, URZ, 0x1, UR5 ;  /* 0x00000001ff1c7899 */ /* 0x000fe40008011405 */
[----:B------:R-:W-:Y:S02]  /*00b0*/  ULOP3.LUT UR18, UR5, 0xfffffffe, URZ, 0xc0, !UPT ;  /* 0xfffffffe05127892 */ /* 0x000fe4000f8ec0ff */
[----:B------:R-:W-:Y:S01]  /*00c0*/  ULEA.HI UR7, UR5, UR28, URZ, 0x1 ;  /* 0x0000001c05077291 */ /* 0x000fe2000f8f08ff */
[----:B---3--:R-:W-:Y:S01]  /*00d0*/  SHF.R.U32.HI R69, RZ, 0x5, R0 ;  /* 0x00000005ff457819 */ /* 0x008fe20000011600 */
[----:B------:R-:W-:-:S02]  /*00e0*/  UISETP.EQ.U32.AND UP4, UPT, UR6, 0x1, UPT ;  /* 0x000000010600788c */ /* 0x000fc4000bf82070 */
[----:B------:R-:W-:Y:S01]  /*00f0*/  ULOP3.LUT UR7, UR7, 0xfffffffe, URZ, 0xc0, !UPT ;  /* 0xfffffffe07077892 */ /* 0x000fe2000f8ec0ff */
[C---:B------:R-:W-:Y:S01]  /*0100*/  ISETP.NE.AND P1, PT, R69.reuse, 0x5, PT ;  /* 0x000000054500780c */ /* 0x040fe20003f25270 */
[----:B------:R-:W-:Y:S01]  /*0110*/  UISETP.NE.U32.AND UP6, UPT, UR8, 0x1, UPT ;  /* 0x000000010800788c */ /* 0x000fe2000bfc5070 */
[----:B------:R-:W-:Y:S01]  /*0120*/  ISETP.NE.AND P0, PT, R69, RZ, PT ;  /* 0x000000ff4500720c */ /* 0x000fe20003f05270 */
[----:B------:R-:W-:Y:S02]  /*0130*/  UIADD3 UR28, UPT, UPT, UR28, -UR7, URZ ;  /* 0x800000071c1c7290 */ /* 0x000fe4000fffe0ff */
[----:B------:R-:W-:Y:S02]  /*0140*/  UIADD3 UR18, UPT, UPT, -UR18, UR10, URZ ;  /* 0x0000000a12127290 */ /* 0x000fe4000fffe1ff */
[----:B------:R-:W-:Y:S02]  /*0150*/  UIADD3 UR5, UPT, UPT, UR28, UR28, URZ ;  /* 0x0000001c1c057290 */ /* 0x000fe4000fffe0ff */
[----:B------:R-:W-:-:S02]  /*0160*/  UISETP.NE.U32.AND UP5, UPT, UR4, 0x1, UPT ;  /* 0x000000010400788c */ /* 0x000fc4000bfa5070 */
[----:B------:R-:W-:Y:S02]  /*0170*/  USHF.L.U32 UR19, UR19, UR5, URZ ;  /* 0x0000000513137299 */ /* 0x000fe400080006ff */
[----:B-1----:R-:W-:Y:S10]  /*0180*/  @P1 BRA `(.L_x_0) ;  /* 0x0000000000381947 */ /* 0x002ff40003800000 */
[----:B------:R-:W1:Y:S02]  /*0190*/  LDCU.64 UR4, c[0x0][0x348] ;  /* 0x00006900ff0477ac */ /* 0x000e640008000a00 */
[----:B-1----:R-:W-:Y:S02]  /*01a0*/  UIADD3 UR12, UP3, UPT, UR4, 0x40, URZ ;  /* 0x00000040040c7890 */ /* 0x002fe4000ff7e0ff */
[----:B------:R-:W-:Y:S02]  /*01b0*/  UIADD3 UR8, UP2, UPT, UR4, 0xc0, URZ ;  /* 0x000000c004087890 */ /* 0x000fe4000ff5e0ff */
[----:B------:R-:W-:Y:S02]  /*01c0*/  UIADD3 UR6, UP1, UPT, UR4, 0x140, URZ ;  /* 0x0000014004067890 */ /* 0x000fe4000ff3e0ff */
[----:B------:R-:W-:Y:S02]  /*01d0*/  UIADD3 UR4, UP0, UPT, UR4, 0x1c0, URZ ;  /* 0x000001c004047890 */ /* 0x000fe4000ff1e0ff */
[----:B------:R-:W-:-:S02]  /*01e0*/  UIADD3.X UR13, UPT, UPT, URZ, UR5, URZ, UP3, !UPT ;  /* 0x00000005ff0d7290 */ /* 0x000fc40009ffe4ff */
[----:B------:R-:W-:Y:S02]  /*01f0*/  UIADD3.X UR9, UPT, UPT, URZ, UR5, URZ, UP2, !UPT ;  /* 0x00000005ff097290 */ /* 0x000fe400097fe4ff */
[----:B------:R-:W-:Y:S02]  /*0200*/  UIADD3.X UR7, UPT, UPT, URZ, UR5, URZ, UP1, !UPT ;  /* 0x00000005ff077290 */ /* 0x000fe40008ffe4ff */
[----:B------:R-:W-:-:S03]  /*0210*/  UIADD3.X UR5, UPT, UPT, URZ, UR5, URZ, UP0, !UPT ;  /* 0x00000005ff057290 */ /* 0x000fc600087fe4ff */
[----:B------:R1:W-:Y:S02]  /*0220*/  UTMACCTL.PF [UR12] ;  /* 0x000000000c0079b9 */ /* 0x0003e40008040000 */
[----:B------:R1:W-:Y:S02]  /*0230*/  UTMACCTL.PF [UR8] ;  /* 0x00000000080079b9 */ /* 0x0003e40008040000 */
[----:B------:R1:W-:Y:S02]  /*0240*/  UTMACCTL.PF [UR6] ;  /* 0x00000000060079b9 */ /* 0x0003e40008040000 */
[----:B------:R1:W-:Y:S02]  /*0250*/  UTMACCTL.PF [UR4] ;  /* 0x00000000040079b9 */ /* 0x0003e40008040000 */
[----:B-1----:R-:W-:Y:S01]  /*0260*/  NOP ;  /* 0x0000000000007918 */ /* 0x002fe20000000000 */
.L_x_0:
[----:B------:R-:W-:Y:S05]  /*0270*/  @P0 BRA `(.L_x_1) ;  /* 0x0000000000680947 */ /* 0x000fea0003800000 */
[----:B------:R-:W-:Y:S01]  /*0280*/  UMOV UR5, 0x400 ;  /* 0x0000040000057882 */ /* 0x000fe20000000000 */
[----:B------:R-:W-:Y:S01]  /*0290*/  UMOV UR6, 0x1 ;  /* 0x0000000100067882 */ /* 0x000fe20000000000 */
[----:B------:R-:W-:Y:S02]  /*02a0*/  ULEA UR5, UR10, UR5, 0x18 ;  /* 0x000000050a057291 */ /* 0x000fe4000f8ec0ff */
[----:B------:R-:W-:-:S04]  /*02b0*/  UIADD3 UR6, UPT, UPT, -UR6, 0x100000, URZ ;  /* 0x0010000006067890 */ /* 0x000fc8000fffe1ff */
[----:B------:R-:W-:Y:S02]  /*02c0*/  USHF.L.U32 UR7, UR6, 0xb, URZ ;  /* 0x0000000b06077899 */ /* 0x000fe400080006ff */
[----:B------:R-:W-:Y:S01]  /*02d0*/  USHF.L.U32 UR6, UR6, 0x1, URZ ;  /* 0x0000000106067899 */ /* 0x000fe200080006ff */
[----:B------:R-:W-:Y:S02]  /*02e0*/  UMOV UR4, 0x3 ;  /* 0x0000000300047882 */ /* 0x000fe40000000000 */
[----:B------:R-:W-:-:S04]  /*02f0*/  UIADD3 UR8, UPT, UPT, -UR4, 0x100000, URZ ;  /* 0x0010000004087890 */ /* 0x000fc8000fffe1ff */
[----:B------:R-:W-:Y:S02]  /*0300*/  USHF.L.U32 UR9, UR8, 0xb, URZ ;  /* 0x0000000b08097899 */ /* 0x000fe400080006ff */
[----:B------:R-:W-:Y:S01]  /*0310*/  USHF.L.U32 UR8, UR8, 0x1, URZ ;  /* 0x0000000108087899 */ /* 0x000fe200080006ff */
[----:B------:R-:W1:Y:S02]  /*0320*/  FENCE.VIEW.ASYNC.S ;  /* 0x00000000000073c6 */ /* 0x000e640000000000 */
[----:B-1----:R1:W2:Y:S01]  /*0330*/  SYNCS.EXCH.64 URZ, [UR5], UR6 ;  /* 0x0000000605ff75b2 */ /* 0x0022a20008000100 */
[----:B------:R1:W3:Y:S01]  /*0340*/  SYNCS.EXCH.64 URZ, [UR5+0x8], UR6 ;  /* 0x0000080605ff75b2 */ /* 0x0002e20008000100 */
[----:B------:R1:W4:Y:S01]  /*0350*/  SYNCS.EXCH.64 URZ, [UR5+0x10], UR6 ;  /* 0x0000100605ff75b2 */ /* 0x0003220008000100 */
[----:B------:R1:W5:Y:S01]  /*0360*/  SYNCS.EXCH.64 URZ, [UR5+0x18], UR6 ;  /* 0x0000180605ff75b2 */ /* 0x0003620008000100 */
[----:B------:R1:W1:Y:S01]  /*0370*/  SYNCS.EXCH.64 URZ, [UR5+0x20], UR6 ;  /* 0x0000200605ff75b2 */ /* 0x0002620008000100 */
[----:B------:R1:W1:Y:S01]  /*0380*/  SYNCS.EXCH.64 URZ, [UR5+0x28], UR6 ;  /* 0x0000280605ff75b2 */ /* 0x0002620008000100 */
[----:B------:R1:W1:Y:S03]  /*0390*/  SYNCS.EXCH.64 URZ, [UR5+0x30], UR6 ;  /* 0x0000300605ff75b2 */ /* 0x0002660008000100 */
[----:B------:R1:W1:Y:S01]  /*03a0*/  SYNCS.EXCH.64 URZ, [UR5+0x38], UR8 ;  /* 0x0000380805ff75b2 */ /* 0x0002620008000100 */
[----:B------:R1:W1:Y:S01]  /*03b0*/  SYNCS.EXCH.64 URZ, [UR5+0x40], UR8 ;  /* 0x0000400805ff75b2 */ /* 0x0002620008000100 */
[----:B------:R1:W1:Y:S01]  /*03c0*/  SYNCS.EXCH.64 URZ, [UR5+0x48], UR8 ;  /* 0x0000480805ff75b2 */ /* 0x0002620008000100 */
[----:B------:R1:W1:Y:S01]  /*03d0*/  SYNCS.EXCH.64 URZ, [UR5+0x50], UR8 ;  /* 0x0000500805ff75b2 */ /* 0x0002620008000100 */
[----:B------:R1:W1:Y:S01]  /*03e0*/  SYNCS.EXCH.64 URZ, [UR5+0x58], UR8 ;  /* 0x0000580805ff75b2 */ /* 0x0002620008000100 */
[----:B------:R1:W1:Y:S01]  /*03f0*/  SYNCS.EXCH.64 URZ, [UR5+0x60], UR8 ;  /* 0x0000600805ff75b2 */ /* 0x0002620008000100 */
[----:B------:R1:W1:Y:S01]  /*0400*/  SYNCS.EXCH.64 URZ, [UR5+0x68], UR8 ;  /* 0x0000680805ff75b2 */ /* 0x0002620008000100 */
[----:B------:R-:W-:Y:S01]  /*0410*/  NOP ;  /* 0x0000000000007918 */ /* 0x000fe20000000000 */
.L_x_1:
[----:B------:R-:W-:Y:S01]  /*0420*/  NOP ;  /* 0x0000000000007918 */ /* 0x000fe20000000000 */
[----:B------:R-:W-:Y:S05]  /*0430*/  BRA.U !UP4, `(.L_x_2) ;  /* 0x000000010c087547 */ /* 0x000fea000b800000 */
[----:B-12345:R-:W-:Y:S01]  /*0440*/  UCGABAR_ARV ;  /* 0x00000000000079c7 */ /* 0x03efe20008000000 */
[----:B------:R-:W-:Y:S05]  /*0450*/  BRA `(.L_x_3) ;  /* 0x0000000000047947 */ /* 0x000fea0003800000 */
.L_x_2:
[----:B-12345:R-:W-:Y:S01]  /*0460*/  NOP ;  /* 0x0000000000007918 */ /* 0x03efe20000000000 */
.L_x_3:
[----:B------:R-:W-:Y:S05]  /*0470*/  BRA.U !UP4, `(.L_x_4) ;  /* 0x000000010c0c7547 */ /* 0x000fea000b800000 */
[----:B------:R-:W-:Y:S01]  /*0480*/  UCGABAR_WAIT ;  /* 0x0000000000007dc7 */ /* 0x000fe20008000000 */
[----:B------:R-:W-:Y:S01]  /*0490*/  CCTL.IVALL ;  /* 0x00000000ff00798f */ /* 0x000fe20002000000 */
[----:B------:R-:W-:Y:S05]  /*04a0*/  BRA `(.L_x_5) ;  /* 0x0000000000047947 */ /* 0x000fea0003800000 */
.L_x_4:
[----:B------:R-:W-:Y:S06]  /*04b0*/  BAR.SYNC.DEFER_BLOCKING 0x0 ;  /* 0x0000000000007b1d */ /* 0x000fec0000010000 */
.L_x_5:
[----:B------:R-:W-:Y:S05]  /*04c0*/  @P0 BRA `(.L_x_6) ;  /* 0x0000000000400947 */ /* 0x000fea0003800000 */
[----:B------:R-:W-:Y:S01]  /*04d0*/  UMOV UR6, 0x400 ;  /* 0x0000040000067882 */ /* 0x000fe20000000000 */
[----:B------:R-:W-:Y:S01]  /*04e0*/  UMOV UR5, 0x1 ;  /* 0x0000000100057882 */ /* 0x000fe20000000000 */
[----:B------:R-:W-:Y:S01]  /*04f0*/  UMOV UR4, 0x4 ;  /* 0x0000000400047882 */ /* 0x000fe20000000000 */
[----:B------:R-:W-:Y:S02]  /*0500*/  ULEA UR6, UR10, UR6, 0x18 ;  /* 0x000000060a067291 */ /* 0x000fe4000f8ec0ff */
[----:B------:R-:W-:-:S04]  /*0510*/  UIADD3 UR8, UPT, UPT, -UR5, 0x100000, URZ ;  /* 0x0010000005087890 */ /* 0x000fc8000fffe1ff */
[----:B------:R-:W-:Y:S02]  /*0520*/  USHF.L.U32 UR9, UR8, 0xb, URZ ;  /* 0x0000000b08097899 */ /* 0x000fe400080006ff */
[----:B------:R-:W-:Y:S02]  /*0530*/  USHF.L.U32 UR8, UR8, 0x1, URZ ;  /* 0x0000000108087899 */ /* 0x000fe400080006ff */
[----:B------:R-:W-:-:S04]  /*0540*/  UIADD3 UR4, UPT, UPT, -UR4, 0x100000, URZ ;  /* 0x0010000004047890 */ /* 0x000fc8000fffe1ff */
[----:B------:R-:W-:Y:S02]  /*0550*/  USHF.L.U32 UR5, UR4, 0xb, URZ ;  /* 0x0000000b04057899 */ /* 0x000fe400080006ff */
[----:B------:R-:W-:Y:S01]  /*0560*/  USHF.L.U32 UR4, UR4, 0x1, URZ ;  /* 0x0000000104047899 */ /* 0x000fe200080006ff */
[----:B------:R-:W1:Y:S03]  /*0570*/  FENCE.VIEW.ASYNC.S ;  /* 0x00000000000073c6 */ /* 0x000e660000000000 */
[----:B-1----:R1:W2:Y:S01]  /*0580*/  SYNCS.EXCH.64 URZ, [UR6+0x70], UR8 ;  /* 0x0000700806ff75b2 */ /* 0x0022a20008000100 */
[----:B------:R1:W3:Y:S07]  /*0590*/  SYNCS.EXCH.64 URZ, [UR6+0x78], UR8 ;  /* 0x0000780806ff75b2 */ /* 0x0002ee0008000100 */
[----:B------:R1:W4:Y:S01]  /*05a0*/  SYNCS.EXCH.64 URZ, [UR6+0x80], UR4 ;  /* 0x0000800406ff75b2 */ /* 0x0003220008000100 */
[----:B------:R1:W5:Y:S01]  /*05b0*/  SYNCS.EXCH.64 URZ, [UR6+0x88], UR4 ;  /* 0x0000880406ff75b2 */ /* 0x0003620008000100 */
[----:B------:R-:W-:Y:S01]  /*05c0*/  NOP ;  /* 0x0000000000007918 */ /* 0x000fe20000000000 */
.L_x_6:
[----:B------:R-:W-:Y:S01]  /*05d0*/  NOP ;  /* 0x0000000000007918 */ /* 0x000fe20000000000 */
[----:B------:R-:W-:Y:S05]  /*05e0*/  BRA.U !UP4, `(.L_x_7) ;  /* 0x000000010c087547 */ /* 0x000fea000b800000 */
[----:B--2345:R-:W-:Y:S01]  /*05f0*/  UCGABAR_ARV ;  /* 0x00000000000079c7 */ /* 0x03cfe20008000000 */
[----:B------:R-:W-:Y:S05]  /*0600*/  BRA `(.L_x_8) ;  /* 0x0000000000047947 */ /* 0x000fea0003800000 */
.L_x_7:
[----:B--2345:R-:W-:Y:S01]  /*0610*/  NOP ;  /* 0x0000000000007918 */ /* 0x03cfe20000000000 */
.L_x_8:
[----:B------:R-:W-:Y:S05]  /*0620*/  BRA.U !UP4, `(.L_x_9) ;  /* 0x000000010c0c7547 */ /* 0x000fea000b800000 */
[----:B------:R-:W-:Y:S01]  /*0630*/  UCGABAR_WAIT ;  /* 0x0000000000007dc7 */ /* 0x000fe20008000000 */
[----:B------:R-:W-:Y:S01]  /*0640*/  CCTL.IVALL ;  /* 0x00000000ff00798f */ /* 0x000fe20002000000 */
[----:B------:R-:W-:Y:S05]  /*0650*/  BRA `(.L_x_10) ;  /* 0x0000000000047947 */ /* 0x000fea0003800000 */
.L_x_9:
[----:B------:R-:W-:Y:S06]  /*0660*/  BAR.SYNC.DEFER_BLOCKING 0x0 ;  /* 0x0000000000007b1d */ /* 0x000fec0000010000 */
.L_x_10:
[----:B------:R-:W-:Y:S01]  /*0670*/  NOP ;  /* 0x0000000000007918 */ /* 0x000fe20000000000 */
[----:B------:R-:W-:Y:S05]  /*0680*/  BRA.U !UP4, `(.L_x_11) ;  /* 0x000000010c087547 */ /* 0x000fea000b800000 */
[----:B------:R-:W-:Y:S01]  /*0690*/  UCGABAR_ARV ;  /* 0x00000000000079c7 */ /* 0x000fe20008000000 */
[----:B------:R-:W-:Y:S05]  /*06a0*/  BRA `(.L_x_12) ;  /* 0x0000000000047947 */ /* 0x000fea0003800000 */
.L_x_11:
[----:B------:R-:W-:Y:S01]  /*06b0*/  NOP ;  /* 0x0000000000007918 */ /* 0x000fe20000000000 */
.L_x_12:
[----:B------:R-:W-:Y:S05]  /*06c0*/  BRA.U !UP4, `(.L_x_13) ;  /* 0x000000010c0c7547 */ /* 0x000fea000b800000 */
[----:B------:R-:W-:Y:S01]  /*06d0*/  UCGABAR_WAIT ;  /* 0x0000000000007dc7 */ /* 0x000fe20008000000 */
[----:B------:R-:W-:Y:S01]  /*06e0*/  CCTL.IVALL ;  /* 0x00000000ff00798f */ /* 0x000fe20002000000 */
[----:B------:R-:W-:Y:S05]  /*06f0*/  BRA `(.L_x_14) ;  /* 0x0000000000047947 */ /* 0x000fea0003800000 */
.L_x_13:
[----:B------:R-:W-:Y:S06]  /*0700*/  BAR.SYNC.DEFER_BLOCKING 0x0 ;  /* 0x0000000000007b1d */ /* 0x000fec0000010000 */
.L_x_14:
[----:B------:R-:W-:Y:S01]  /*0710*/  UMOV UR23, 0x5 ;  /* 0x0000000500177882 */ /* 0x000fe20000000000 */
[----:B------:R-:W2:Y:S01]  /*0720*/  LDCU.U8 UR17, c[0x0][0x5c8] ;  /* 0x0000b900ff1177ac */ /* 0x000ea20008000000 */
[----:B------:R-:W3:Y:S01]  /*0730*/  LDCU.U8 UR16, c[0x0][0x5c9] ;  /* 0x0000b920ff1077ac */ /* 0x000ee20008000000 */
[----:B------:R-:W4:Y:S01]  /*0740*/  LDCU.U8 UR15, c[0x0][0x5d4] ;  /* 0x0000ba80ff0f77ac */ /* 0x000f220008000000 */
[----:B------:R-:W5:Y:S01]  /*0750*/  LDCU.U8 UR14, c[0x0][0x5d5] ;  /* 0x0000baa0ff0e77ac */ /* 0x000f620008000000 */
[----:B------:R-:W1:Y:S01]  /*0760*/  LDCU.U8 UR13, c[0x0][0x5e0] ;  /* 0x0000bc00ff0d77ac */ /* 0x000e620008000000 */
[----:B------:R-:W1:Y:S01]  /*0770*/  LDCU.U8 UR12, c[0x0][0x5e1] ;  /* 0x0000bc20ff0c77ac */ /* 0x000e620008000000 */
[----:B------:R-:W-:Y:S01]  /*0780*/  USHF.L.U32 UR23, UR23, UR18, URZ ;  /* 0x0000001217177299 */ /* 0x000fe200080006ff */
[----:B------:R-:W-:Y:S05]  /*0790*/  @P1 BRA `(.L_x_15) ;  /* 0x0000000800881947 */ /* 0x000fea0003800000 */
[----:B------:R-:W5:Y:S01]  /*07a0*/  S2UR UR27, SR_CTAID.Z ;  /* 0x00000000001b79c3 */ /* 0x000f620000002700 */
[----:B------:R-:W-:Y:S01]  /*07b0*/  UMOV UR26, 0x1 ;  /* 0x00000001001a7882 */ /* 0x000fe20000000000 */
[----:B------:R-:W-:Y:S01]  /*07c0*/  UMOV UR25, URZ ;  /* 0x000000ff00197c82 */ /* 0x000fe20008000000 */
[----:B-----5:R-:W-:-:S09]  /*07d0*/  UISETP.GT.U32.AND UP0, UPT, UR27, 0x1ff, UPT ;  /* 0x000001ff1b00788c */ /* 0x020fd2000bf04070 */
[----:B------:R-:W-:Y:S05]  /*07e0*/  BRA.U UP0, `(.L_x_16) ;  /* 0x0000000500e87547 */ /* 0x000fea000b800000 */
[----:B-1----:R-:W1:Y:S01]  /*07f0*/  LDCU.64 UR4, c[0x0][0x5c0] ;  /* 0x0000b800ff0477ac */ /* 0x002e620008000a00 */
[----:B------:R-:W5:Y:S01]  /*0800*/  S2UR UR21, SR_CTAID.Y ;  /* 0x00000000001579c3 */ /* 0x000f620000002600 */
[----:B------:R-:W4:Y:S01]  /*0810*/  LDCU UR8, c[0x0][0x5d0] ;  /* 0x0000ba00ff0877ac */ /* 0x000f220008000800 */
[----:B------:R-:W3:Y:S06]  /*0820*/  LDCU UR10, c[0x0][0x374] ;  /* 0x00006e80ff0a77ac */ /* 0x000eec0008000800 */
[----:B------:R-:W2:Y:S01]  /*0830*/  S2UR UR11, SR_CTAID.X ;  /* 0x00000000000b79c3 */ /* 0x000ea20000002500 */
[----:B------:R-:W-:Y:S01]  /*0840*/  UMOV UR22, 0x400 ;  /* 0x0000040000167882 */ /* 0x000fe20000000000 */
[----:B------:R-:W2:Y:S06]  /*0850*/  LDCU.64 UR30, c[0x0][0x348] ;  /* 0x00006900ff1e77ac */ /* 0x000eac0008000a00 */
[----:B------:R-:W3:Y:S01]  /*0860*/  S2UR UR20, SR_CgaCtaId ;  /* 0x00000000001479c3 */ /* 0x000ee20000008800 */
[----:B-1----:R-:W-:Y:S01]  /*0870*/  UIMAD.WIDE.U32 UR6, UR27, UR5, URZ ;  /* 0x000000051b0672a5 */ /* 0x002fe2000f8e00ff */
[----:B------:R-:W-:-:S03]  /*0880*/  UMOV UR26, 0x1 ;  /* 0x00000001001a7882 */ /* 0x000fc60000000000 */
[----:B------:R-:W-:Y:S02]  /*0890*/  UIADD3 UR5, UPT, UPT, UR27, -UR7, URZ ;  /* 0x800000071b057290 */ /* 0x000fe4000fffe0ff */
[----:B-----5:R-:W-:Y:S02]  /*08a0*/  USHF.L.U32 UR21, UR21, 0x7, URZ ;  /* 0x0000000715157899 */ /* 0x020fe400080006ff */
[----:B--2---:R-:W-:-:S04]  /*08b0*/  USHF.R.U32.HI UR5, URZ, UR17, UR5 ;  /* 0x00000011ff057299 */ /* 0x004fc80008011605 */
[----:B------:R-:W-:Y:S02]  /*08c0*/  UIADD3 UR5, UPT, UPT, UR7, UR5, URZ ;  /* 0x0000000507057290 */ /* 0x000fe4000fffe0ff */
[----:B------:R-:W-:Y:S02]  /*08d0*/  USHF.L.U32 UR11, UR11, 0x6, URZ ;  /* 0x000000060b0b7899 */ /* 0x000fe400080006ff */
[----:B---3--:R-:W-:-:S04]  /*08e0*/  USHF.R.U32.HI UR6, URZ, UR16, UR5 ;  /* 0x00000010ff067299 */ /* 0x008fc80008011605 */
[----:B------:R-:W-:Y:S02]  /*08f0*/  UIADD3 UR6, UPT, UPT, -UR6, URZ, URZ ;  /* 0x000000ff06067290 */ /* 0x000fe4000fffe1ff */
[----:B------:R-:W-:Y:S02]  /*0900*/  ULEA UR20, UR20, UR22, 0x18 ;  /* 0x0000001614147291 */ /* 0x000fe4000f8ec0ff */
[----:B------:R-:W-:Y:S01]  /*0910*/  UIMAD UR6, UR6, UR4, UR27 ;  /* 0x00000004060672a4 */ /* 0x000fe2000f8e021b */
[----:B------:R-:W1:Y:S03]  /*0920*/  LDCU.64 UR4, c[0x0][0x5d8] ;  /* 0x0000bb00ff0477ac */ /* 0x000e660008000a00 */
[----:B----4-:R-:W-:Y:S02]  /*0930*/  UIMAD.WIDE.U32 UR8, UR6, UR8, URZ ;  /* 0x00000008060872a5 */ /* 0x010fe4000f8e00ff */
[----:B------:R-:W-:-:S02]  /*0940*/  ULOP3.LUT UR22, UR21, 0x80, URZ, 0xc0, !UPT ;  /* 0x0000008015167892 */ /* 0x000fc4000f8ec0ff */
[----:B------:R-:W-:-:S04]  /*0950*/  UIADD3 UR7, UPT, UPT, UR6, -UR9, URZ ;  /* 0x8000000906077290 */ /* 0x000fc8000fffe0ff */
[----:B------:R-:W-:-:S04]  /*0960*/  USHF.R.U32.HI UR7, URZ, UR15, UR7 ;  /* 0x0000000fff077299 */ /* 0x000fc80008011607 */
[----:B------:R-:W-:Y:S01]  /*0970*/  UIADD3 UR7, UPT, UPT, UR9, UR7, URZ ;  /* 0x0000000709077290 */ /* 0x000fe2000fffe0ff */
[----:B------:R-:W2:Y:S03]  /*0980*/  LDCU UR9, c[0x0][0x370] ;  /* 0x00006e00ff0977ac */ /* 0x000ea60008000800 */
[----:B------:R-:W-:Y:S01]  /*0990*/  USHF.R.U32.HI UR7, URZ, UR14, UR7 ;  /* 0x0000000eff077299 */ /* 0x000fe20008011607 */
[----:B------:R-:W3:Y:S03]  /*09a0*/  LDCU UR8, c[0x0][0x378] ;  /* 0x00006f00ff0877ac */ /* 0x000ee60008000800 */
[----:B-1----:R-:W-:Y:S02]  /*09b0*/  UIMAD.WIDE.U32 UR24, UR7, UR5, URZ ;  /* 0x00000005071872a5 */ /* 0x002fe4000f8e00ff */
[----:B------:R-:W-:-:S02]  /*09c0*/  ULOP3.LUT UR24, UR11, 0x40, URZ, 0xc0, !UPT ;  /* 0x000000400b187892 */ /* 0x000fc4000f8ec0ff */
[----:B------:R-:W-:-:S04]  /*09d0*/  UIADD3 UR5, UPT, UPT, UR7, -UR25, URZ ;  /* 0x8000001907057290 */ /* 0x000fc8000fffe0ff */
[----:B------:R-:W-:Y:S02]  /*09e0*/  USHF.R.U32.HI UR5, URZ, UR13, UR5 ;  /* 0x0000000dff057299 */ /* 0x000fe40008011605 */
[----:B--2---:R-:W-:Y:S02]  /*09f0*/  UIMAD UR9, UR10, UR9, URZ ;  /* 0x000000090a0972a4 */ /* 0x004fe4000f8e02ff */
[----:B------:R-:W-:Y:S02]  /*0a00*/  UIADD3 UR5, UPT, UPT, UR25, UR5, URZ ;  /* 0x0000000519057290 */ /* 0x000fe4000fffe0ff */
[----:B---3--:R-:W-:Y:S02]  /*0a10*/  UIMAD UR8, UR9, UR8, URZ ;  /* 0x00000008090872a4 */ /* 0x008fe4000f8e02ff */
[----:B------:R-:W-:Y:S02]  /*0a20*/  USHF.R.U32.HI UR5, URZ, UR12, UR5 ;  /* 0x0000000cff057299 */ /* 0x000fe40008011605 */
[----:B------:R-:W-:-:S02]  /*0a30*/  USHF.R.S32.HI UR9, URZ, 0x1f, UR8 ;  /* 0x0000001fff097899 */ /* 0x000fc40008011408 */
[----:B------:R-:W-:Y:S02]  /*0a40*/  UIADD3 UR5, UPT, UPT, -UR5, URZ, URZ ;  /* 0x000000ff05057290 */ /* 0x000fe4000fffe1ff */
[----:B------:R-:W-:Y:S02]  /*0a50*/  ULEA.HI UR21, UR9, UR8, URZ, 0x2 ;  /* 0x0000000809157291 */ /* 0x000fe4000f8f10ff */
[----:B------:R-:W-:Y:S02]  /*0a60*/  UIMAD UR4, UR5, UR4, UR7 ;  /* 0x00000004050472a4 */ /* 0x000fe4000f8e0207 */
[----:B------:R-:W-:Y:S01]  /*0a70*/  UIADD3 UR7, UPT, UPT, -UR7, URZ, URZ ;  /* 0x000000ff07077290 */ /* 0x000fe2000fffe1ff */
[----:B------:R-:W-:-:S04]  /*0a80*/  UMOV UR25, URZ ;  /* 0x000000ff00197c82 */ /* 0x000fc80008000000 */
[----:B------:R-:W1:Y:S02]  /*0a90*/  LDCU UR5, c[0x0][0x5cc] ;  /* 0x0000b980ff0577ac */ /* 0x000e640008000800 */
[----:B-1----:R-:W-:-:S12]  /*0aa0*/  UIMAD UR5, UR7, UR5, UR6 ;  /* 0x00000005070572a4 */ /* 0x002fd8000f8e0206 */
.L_x_20:
[----:B------:R-:W-:Y:S01]  /*0ab0*/  USHF.L.U32 UR6, UR26, 0x1f, URZ ;  /* 0x0000001f1a067899 */ /* 0x000fe200080006ff */
[----:B------:R-:W-:Y:S01]  /*0ac0*/  HFMA2 R3, -RZ, RZ, 0, 512 ;  /* 0x00006000ff037431 */ /* 0x000fe200000001ff */
[----:B------:R-:W-:Y:S02]  /*0ad0*/  ULEA UR7, UR25, UR20, 0x3 ;  /* 0x0000001419077291 */ /* 0x000fe4000f8e18ff */
[----:B------:R-:W-:Y:S02]  /*0ae0*/  ULEA UR11, UR5, UR24, 0x7 ;  /* 0x00000018050b7291 */ /* 0x000fe4000f8e38ff */
[----:B------:R-:W-:Y:S01]  /*0af0*/  MOV R2, UR6 ;  /* 0x0000000600027c02 */ /* 0x000fe20008000f00 */
[----:B------:R-:W-:Y:S02]  /*0b00*/  UIADD3 UR38, UP1, UPT, UR30, 0x40, URZ ;  /* 0x000000401e267890 */ /* 0x000fe4000ff3e0ff */
[----:B------:R-:W-:Y:S02]  /*0b10*/  UIADD3 UR36, UP0, UPT, UR30, 0xc0, URZ ;  /* 0x000000c01e247890 */ /* 0x000fe4000ff1e0ff */
[----:B----4-:R1:W2:Y:S01]  /*0b20*/  SYNCS.PHASECHK.TRANS64.TRYWAIT P2, [UR7+0x38], R2 ;  /* 0x00003802ff0075a7 */ /* 0x0102a20008041107 */
[----:B------:R-:W-:-:S02]  /*0b30*/  ULEA UR7, UR4, UR22, 0x8 ;  /* 0x0000001604077291 */ /* 0x000fc4000f8e40ff */
[----:B------:R-:W-:Y:S02]  /*0b40*/  UIADD3.X UR39, UPT, UPT, URZ, UR31, URZ, UP1, !UPT ;  /* 0x0000001fff277290 */ /* 0x000fe40008ffe4ff */
[----:B------:R-:W-:Y:S02]  /*0b50*/  UIADD3.X UR37, UPT, UPT, URZ, UR31, URZ, UP0, !UPT ;  /* 0x0000001fff257290 */ /* 0x000fe400087fe4ff */
[----:B------:R-:W-:Y:S02]  /*0b60*/  ULEA UR11, UR28, UR11, 0x5 ;  /* 0x0000000b1c0b7291 */ /* 0x000fe4000f8e28ff */
[----:B------:R-:W-:Y:S01]  /*0b70*/  ULEA UR7, UR18, UR7, 0x6 ;  /* 0x0000000712077291 */ /* 0x000fe2000f8e30ff */
[----:B------:R-:W-:Y:S01]  /*0b80*/  UMOV UR35, URZ ;  /* 0x000000ff00237c82 */ /* 0x000fe20008000000 */
[----:B------:R-:W-:Y:S02]  /*0b90*/  UPRMT UR34, URZ, 0x5410, UR23 ;  /* 0x00005410ff227896 */ /* 0x000fe40008000017 */
[----:B------:R-:W-:-:S12]  /*0ba0*/  UPRMT UR33, URZ, 0x5410, UR19 ;  /* 0x00005410ff217896 */ /* 0x000fd80008000013 */
.L_x_19:
[----:B---3--:R-:W-:Y:S02]  /*0bb0*/  UIADD3 UR5, UPT, UPT, UR25, 0x1, URZ ;  /* 0x0000000119057890 */ /* 0x008fe4000fffe0ff */
[----:B------:R-:W-:Y:S02]  /*0bc0*/  ULEA UR8, UR25, UR28, 0x1 ;  /* 0x0000001c19087291 */ /* 0x000fe4000f8e08ff */
[----:B------:R-:W-:Y:S02]  /*0bd0*/  UISETP.NE.AND UP0, UPT, UR5, 0x7, UPT ;  /* 0x000000070500788c */ /* 0x000fe4000bf05270 */
[----:B------:R-:W-:Y:S02]  /*0be0*/  ULEA UR4, UR25, UR18, 0x1 ;  /* 0x0000001219047291 */ /* 0x000fe4000f8e08ff */
[----:B------:R-:W-:Y:S02]  /*0bf0*/  ULEA UR9, UR25, UR20, 0x3 ;  /* 0x0000001419097291 */ /* 0x000fe4000f8e18ff */
[----:B------:R-:W-:-:S02]  /*0c00*/  USEL UR25, UR5, URZ, UP0 ;  /* 0x000000ff05197287 */ /* 0x000fc40008000000 */
[----:B------:R-:W-:Y:S02]  /*0c10*/  USEL UR6, URZ, 0x1, UP0 ;  /* 0x00000001ff067887 */ /* 0x000fe40008000000 */
[----:B------:R-:W-:Y:S02]  /*0c20*/  USHF.L.U32 UR10, UR35, 0x7, URZ ;  /* 0x00000007230a7899 */ /* 0x000fe400080006ff */
[----:B------:R-:W-:Y:S02]  /*0c30*/  ULEA UR8, UR8, UR20, 0xc ;  /* 0x0000001408087291 */ /* 0x000fe4000f8e60ff */
[----:B------:R-:W-:Y:S02]  /*0c40*/  ULEA UR4, UR4, UR20, 0xd ;  /* 0x0000001404047291 */ /* 0x000fe4000f8e68ff */
[----:B------:R-:W-:Y:S01]  /*0c50*/  UISETP.GT.U32.AND UP0, UPT, UR35, 0x1e, UPT ;  /* 0x0000001e2300788c */ /* 0x000fe2000bf04070 */
[----:B--2-4-:R-:W-:Y:S10]  /*0c60*/  @P2 BRA `(.L_x_17) ;  /* 0x0000000000102947 */ /* 0x014ff40003800000 */
[----:B------:R-:W-:-:S06]  /*0c70*/  USHF.L.U32 UR5, UR26, 0x1f, URZ ;  /* 0x0000001f1a057899 */ /* 0x000fcc00080006ff */
[----:B-1----:R-:W-:-:S04]  /*0c80*/  MOV R2, UR5 ;  /* 0x0000000500027c02 */ /* 0x002fc80008000f00 */
[----:B------:R-:W1:Y:S02]  /*0c90*/  SYNCS.PHASECHK.TRANS64.TRYWAIT P0, [UR9+0x38], R2 ;  /* 0x00003802ff0075a7 */ /* 0x000e640008001109 */
[----:B-1----:R-:W-:Y:S05]  /*0ca0*/  @!P0 BRA `(.L_x_18) ;  /* 0x00000034000c8947 */ /* 0x002fea0003800000 */
.L_x_17:
[----:B------:R-:W-:Y:S02]  /*0cb0*/  ELECT P1, URZ, PT ;  /* 0x0000000000ff782f */ /* 0x000fe40003820000 */
[----:B------:R-:W-:Y:S01]  /*0cc0*/  PLOP3.LUT P0, PT, PT, PT, UP0, 0x80, 0x8 ;  /* 0x000000000008781c */ /* 0x000fe20003f0f008 */
[----:B------:R-:W-:Y:S01]  /*0cd0*/  ULOP3.LUT UR26, UR26, UR6, URZ, 0x3c, !UPT ;  /* 0x000000061a1a7292 */ /* 0x000fe2000f8e3cff */
[----:B------:R-:W-:Y:S01]  /*0ce0*/  PLOP3.LUT P2, PT, PT, PT, PT, 0x80, 0x8 ;  /* 0x000000000008781c */ /* 0x000fe20003f4f070 */
[----:B------:R-:W-:Y:S02]  /*0cf0*/  UIADD3 UR8, UPT, UPT, UR8, 0xc400, URZ ;  /* 0x0000c40008087890 */ /* 0x000fe4000fffe0ff */
[----:B------:R-:W-:Y:S02]  /*0d00*/  UIADD3 UR4, UPT, UPT, UR4, 0x1a400, URZ ;  /* 0x0001a40004047890 */ /* 0x000fe4000fffe0ff */
[----:B------:R-:W-:Y:S02]  /*0d10*/  @!UP0 USHF.L.U32 UR29, UR26, 0x1f, URZ ;  /* 0x0000001f1a1d8899 */ /* 0x000fe400080006ff */
[----:B------:R-:W-:Y:S01]  /*0d20*/  @!UP0 ULEA UR32, UR25, UR20, 0x3 ;  /* 0x0000001419208291 */ /* 0x000fe2000f8e18ff */
[----:B------:R-:W-:Y:S01]  /*0d30*/  UMOV UR5, UR9 ;  /* 0x0000000900057c82 */ /* 0x000fe20008000000 */
[----:B------:R-:W-:-:S02]  /*0d40*/  UMOV UR6, UR10 ;  /* 0x0000000a00067c82 */ /* 0x000fc40008000000 */
[----:B-1----:R-:W-:Y:S01]  /*0d50*/  IMAD.U32 R2, RZ, RZ, UR29 ;  /* 0x0000001dff027e24 */ /* 0x002fe2000f8e00ff */
[----:B------:R3:W-:Y:S01]  /*0d60*/  @P1 SYNCS.ARRIVE.TRANS64 RZ, [UR9], R3 ;  /* 0x00000003ffff19a7 */ /* 0x0007e20008000009 */
[----:B------:R3:W-:Y:S01]  /*0d70*/  UTMALDG.2D.MULTICAST [UR8], [UR38], UR34, desc[URZ] ;  /* 0x0000ff08260073b4 */ /* 0x0007e20008009822 */
[----:B------:R-:W-:-:S04]  /*0d80*/  UIADD3 UR35, UPT, UPT, UR35, 0x1, URZ ;  /* 0x0000000123237890 */ /* 0x000fc8000fffe0ff */
[----:B------:R-:W-:Y:S01]  /*0d90*/  UISETP.NE.AND UP0, UPT, UR35, 0x20, UPT ;  /* 0x000000202300788c */ /* 0x000fe2000bf05270 */
[----:B------:R3:W-:Y:S01]  /*0da0*/  UTMALDG.2D.MULTICAST [UR4], [UR36], UR33, desc[URZ] ;  /* 0x0000ff04240073b4 */ /* 0x0007e20008009821 */
[----:B------:R3:W4:Y:S07]  /*0db0*/  @!P0 SYNCS.PHASECHK.TRANS64.TRYWAIT P2, [UR32+0x38], R2 ;  /* 0x00003802ff0085a7 */ /* 0x00072e0008041120 */
[----:B------:R-:W-:Y:S05]  /*0dc0*/  BRA.U UP0, `(.L_x_19) ;  /* 0xfffffffd00787547 */ /* 0x000fea000b83ffff */
[----:B---3--:R-:W1:Y:S01]  /*0dd0*/  LDCU.64 UR4, c[0x0][0x5c0] ;  /* 0x0000b800ff0477ac */ /* 0x008e620008000a00 */
[----:B------:R-:W-:-:S04]  /*0de0*/  ULEA.HI.SX32 UR27, UR21, UR27, 0x1e ;  /* 0x0000001b151b7291 */ /* 0x000fc8000f8ff2ff */
[----:B------:R-:W-:Y:S02]  /*0df0*/  UISETP.GE.AND UP0, UPT, UR27, 0x200, UPT ;  /* 0x000002001b00788c */ /* 0x000fe4000bf06270 */
[----:B-1----:R-:W-:Y:S01]  /*0e00*/  UIMAD.WIDE.U32 UR6, UR27, UR5, URZ ;  /* 0x000000051b0672a5 */ /* 0x002fe2000f8e00ff */
[----:B------:R-:W1:Y:S03]  /*0e10*/  LDCU UR5, c[0x0][0x5d0] ;  /* 0x0000ba00ff0577ac */ /* 0x000e660008000800 */
[----:B------:R-:W-:-:S04]  /*0e20*/  UIADD3 UR6, UPT, UPT, UR27, -UR7, URZ ;  /* 0x800000071b067290 */ /* 0x000fc8000fffe0ff */
[----:B------:R-:W-:-:S04]  /*0e30*/  USHF.R.U32.HI UR6, URZ, UR17, UR6 ;  /* 0x00000011ff067299 */ /* 0x000fc80008011606 */
[----:B------:R-:W-:-:S04]  /*0e40*/  UIADD3 UR7, UPT, UPT, UR7, UR6, URZ ;  /* 0x0000000607077290 */ /* 0x000fc8000fffe0ff */
[----:B------:R-:W-:-:S04]  /*0e50*/  USHF.R.U32.HI UR7, URZ, UR16, UR7 ;  /* 0x00000010ff077299 */ /* 0x000fc80008011607 */
[----:B------:R-:W-:-:S04]  /*0e60*/  UIADD3 UR7, UPT, UPT, -UR7, URZ, URZ ;  /* 0x000000ff07077290 */ /* 0x000fc8000fffe1ff */
[----:B------:R-:W-:-:S04]  /*0e70*/  UIMAD UR7, UR4, UR7, UR27 ;  /* 0x00000007040772a4 */ /* 0x000fc8000f8e021b */
[----:B-1----:R-:W-:Y:S01]  /*0e80*/  UIMAD.WIDE.U32 UR8, UR7, UR5, URZ ;  /* 0x00000005070872a5 */ /* 0x002fe2000f8e00ff */
[----:B------:R-:W1:Y:S03]  /*0e90*/  LDCU.64 UR4, c[0x0][0x5d8] ;  /* 0x0000bb00ff0477ac */ /* 0x000e660008000a00 */
[----:B------:R-:W-:-:S04]  /*0ea0*/  UIADD3 UR6, UPT, UPT, UR7, -UR9, URZ ;  /* 0x8000000907067290 */ /* 0x000fc8000fffe0ff */
[----:B------:R-:W-:-:S04]  /*0eb0*/  USHF.R.U32.HI UR6, URZ, UR15, UR6 ;  /* 0x0000000fff067299 */ /* 0x000fc80008011606 */
[----:B------:R-:W-:-:S04]  /*0ec0*/  UIADD3 UR6, UPT, UPT, UR9, UR6, URZ ;  /* 0x0000000609067290 */ /* 0x000fc8000fffe0ff */
[----:B------:R-:W-:-:S04]  /*0ed0*/  USHF.R.U32.HI UR6, URZ, UR14, UR6 ;  /* 0x0000000eff067299 */ /* 0x000fc80008011606 */
[----:B-1----:R-:W-:Y:S01]  /*0ee0*/  UIMAD.WIDE.U32 UR8, UR6, UR5, URZ ;  /* 0x00000005060872a5 */ /* 0x002fe2000f8e00ff */
[----:B------:R-:W1:Y:S03]  /*0ef0*/  LDCU UR5, c[0x0][0x5cc] ;  /* 0x0000b980ff0577ac */ /* 0x000e660008000800 */
[----:B------:R-:W-:-:S04]  /*0f00*/  UIADD3 UR8, UPT, UPT, UR6, -UR9, URZ ;  /* 0x8000000906087290 */ /* 0x000fc8000fffe0ff */
[----:B------:R-:W-:-:S04]  /*0f10*/  USHF.R.U32.HI UR8, URZ, UR13, UR8 ;  /* 0x0000000dff087299 */ /* 0x000fc80008011608 */
[----:B------:R-:W-:Y:S02]  /*0f20*/  UIADD3 UR8, UPT, UPT, UR9, UR8, URZ ;  /* 0x0000000809087290 */ /* 0x000fe4000fffe0ff */
[----:B------:R-:W-:Y:S02]  /*0f30*/  UIADD3 UR9, UPT, UPT, -UR6, URZ, URZ ;  /* 0x000000ff06097290 */ /* 0x000fe4000fffe1ff */
[----:B------:R-:W-:Y:S02]  /*0f40*/  USHF.R.U32.HI UR8, URZ, UR12, UR8 ;  /* 0x0000000cff087299 */ /* 0x000fe40008011608 */
[----:B-1----:R-:W-:Y:S02]  /*0f50*/  UIMAD UR5, UR5, UR9, UR7 ;  /* 0x00000009050572a4 */ /* 0x002fe4000f8e0207 */
[----:B------:R-:W-:-:S04]  /*0f60*/  UIADD3 UR8, UPT, UPT, -UR8, URZ, URZ ;  /* 0x000000ff08087290 */ /* 0x000fc8000fffe1ff */
[----:B------:R-:W-:Y:S01]  /*0f70*/  UIMAD UR4, UR4, UR8, UR6 ;  /* 0x00000008040472a4 */ /* 0x000fe2000f8e0206 */
[----:B------:R-:W-:Y:S11]  /*0f80*/  BRA.U !UP0, `(.L_x_20) ;  /* 0xfffffff908c87547 */ /* 0x000ff6000b83ffff */
.L_x_16:
[----:B-1----:R-:W-:Y:S01]  /*0f90*/  UIADD3 UR4, UPT, UPT, UR25, 0x2, URZ ;  /* 0x0000000219047890 */ /* 0x002fe2000fffe0ff */
[----:B------:R-:W1:Y:S01]  /*0fa0*/  S2UR UR10, SR_CgaCtaId ;  /* 0x00000000000a79c3 */ /* 0x000e620000008800 */
[----:B------:R-:W-:-:S04]  /*0fb0*/  UISETP.NE.AND UP0, UPT, UR25, 0x6, UPT ;  /* 0x000000061900788c */ /* 0x000fc8000bf05270 */
[----:B------:R-:W-:-:S04]  /*0fc0*/  USEL UR4, UR4, 0x1, UP0 ;  /* 0x0000000104047887 */ /* 0x000fc80008000000 */
[----:B------:R-:W-:Y:S02]  /*0fd0*/  UIADD3 UR5, UPT, UPT, UR4, 0x1, URZ ;  /* 0x0000000104057890 */ /* 0x000fe4000fffe0ff */
[----:B------:R-:W-:-:S04]  /*0fe0*/  UISETP.NE.AND UP1, UPT, UR4, 0x7, UPT ;  /* 0x000000070400788c */ /* 0x000fc8000bf25270 */
[----:B------:R-:W-:Y:S02]  /*0ff0*/  USEL UR5, UR5, 0x1, UP1 ;  /* 0x0000000105057887 */ /* 0x000fe40008800000 */
[----:B------:R-:W-:Y:S02]  /*1000*/  UISETP.EQ.XOR UP1, UPT, UR25, 0x6, !UP1 ;  /* 0x000000061900788c */ /* 0x000fe4000cf22a70 */
[----:B------:R-:W-:Y:S02]  /*1010*/  UIADD3 UR4, UPT, UPT, UR5, 0x1, URZ ;  /* 0x0000000105047890 */ /* 0x000fe4000fffe0ff */
[----:B------:R-:W-:Y:S02]  /*1020*/  UISETP.NE.AND UP0, UPT, UR5, 0x7, UPT ;  /* 0x000000070500788c */ /* 0x000fe4000bf05270 */
[----:B------:R-:W-:Y:S02]  /*1030*/  UISETP.EQ.XOR UP1, UPT, UR5, 0x7, UP1 ;  /* 0x000000070500788c */ /* 0x000fe40008f22a70 */
[----:B------:R-:W-:-:S04]  /*1040*/  USEL UR4, UR4, 0x1, UP0 ;  /* 0x0000000104047887 */ /* 0x000fc80008000000 */
[----:B------:R-:W-:Y:S02]  /*1050*/  UIADD3 UR6, UPT, UPT, UR4, 0x1, URZ ;  /* 0x0000000104067890 */ /* 0x000fe4000fffe0ff */
[----:B------:R-:W-:Y:S02]  /*1060*/  UISETP.NE.AND UP0, UPT, UR4, 0x7, UPT ;  /* 0x000000070400788c */ /* 0x000fe4000bf05270 */
[----:B------:R-:W-:Y:S02]  /*1070*/  UISETP.EQ.XOR UP1, UPT, UR4, 0x7, UP1 ;  /* 0x000000070400788c */ /* 0x000fe40008f22a70 */
[----:B------:R-:W-:-:S04]  /*1080*/  USEL UR6, UR6, 0x1, UP0 ;  /* 0x0000000106067887 */ /* 0x000fc80008000000 */
[----:B------:R-:W-:Y:S02]  /*1090*/  UIADD3 UR4, UPT, UPT, UR6, 0x1, URZ ;  /* 0x0000000106047890 */ /* 0x000fe4000fffe0ff */
[----:B------:R-:W-:Y:S02]  /*10a0*/  UISETP.NE.AND UP0, UPT, UR6, 0x7, UPT ;  /* 0x000000070600788c */ /* 0x000fe4000bf05270 */
[----:B------:R-:W-:Y:S02]  /*10b0*/  UISETP.EQ.XOR UP1, UPT, UR6, 0x7, UP1 ;  /* 0x000000070600788c */ /* 0x000fe40008f22a70 */
[----:B------:R-:W-:-:S03]  /*10c0*/  USEL UR6, UR4, 0x1, UP0 ;  /* 0x0000000104067887 */ /* 0x000fc60008000000 */
[----:B------:R-:W-:Y:S01]  /*10d0*/  UMOV UR4, 0x400 ;  /* 0x0000040000047882 */ /* 0x000fe20000000000 */
[----:B------:R-:W-:Y:S02]  /*10e0*/  UISETP.EQ.XOR UP1, UPT, UR6, 0x7, UP1 ;  /* 0x000000070600788c */ /* 0x000fe40008f22a70 */
[----:B------:R-:W-:Y:S02]  /*10f0*/  UISETP.NE.AND UP0, UPT, UR6, 0x7, UPT ;  /* 0x000000070600788c */ /* 0x000fe4000bf05270 */
[----:B------:R-:W-:Y:S02]  /*1100*/  USEL UR5, URZ, 0x1, !UP1 ;  /* 0x00000001ff057887 */ /* 0x000fe4000c800000 */
[----:B-1----:R-:W-:Y:S02]  /*1110*/  ULEA UR4, UR10, UR4, 0x18 ;  /* 0x000000040a047291 */ /* 0x002fe4000f8ec0ff */
[----:B------:R-:W-:Y:S02]  /*1120*/  ULOP3.LUT UR5, UR26, UR5, URZ, 0x3c, !UPT ;  /* 0x000000051a057292 */ /* 0x000fe4000f8e3cff */
[----:B------:R-:W-:-:S02]  /*1130*/  USEL UR6, UR6, URZ, UP0 ;  /* 0x000000ff06067287 */ /* 0x000fc40008000000 */
[----:B------:R-:W-:Y:S02]  /*1140*/  USHF.L.U32 UR5, UR5, 0x1f, URZ ;  /* 0x0000001f05057899 */ /* 0x000fe400080006ff */
[----:B------:R-:W-:-:S04]  /*1150*/  ULEA UR4, UR6, UR4, 0x3 ;  /* 0x0000000406047291 */ /* 0x000fc8000f8e18ff */
[----:B------:R-:W-:-:S05]  /*1160*/  MOV R2, UR5 ;  /* 0x0000000500027c02 */ /* 0x000fca0008000f00 */
[----:B------:R-:W1:Y:S02]  /*1170*/  SYNCS.PHASECHK.TRANS64.TRYWAIT P0, [UR4+0x38], R2 ;  /* 0x00003802ff0075a7 */ /* 0x000e640008001104 */
[----:B-1----:R-:W-:Y:S05]  /*1180*/  @!P0 BRA `(.L_x_21) ;  /* 0x0000002c00f48947 */ /* 0x002fea0003800000 */
.L_x_46:
[----:B------:R-:W-:-:S13]  /*1190*/  ELECT P0, URZ, PT ;  /* 0x0000000000ff782f */ /* 0x000fda0003800000 */
[----:B-1----:R-:W-:-:S04]  /*11a0*/  @P0 MOV R2, 0x6000 ;  /* 0x0000600000020802 */ /* 0x002fc80000000f00 */
[----:B------:R1:W-:Y:S03]  /*11b0*/  @P0 SYNCS.ARRIVE.TRANS64 RZ, [UR4], R2 ;  /* 0x00000002ffff09a7 */ /* 0x0003e60008000004 */
.L_x_15:
[----:B------:R-:W-:-:S13]  /*11c0*/  ISETP.NE.AND P0, PT, R69, 0x4, PT ;  /* 0x000000044500780c */ /* 0x000fda0003f05270 */
[----:B------:R-:W-:Y:S05]  /*11d0*/  @P0 BRA `(.L_x_22) ;  /* 0x0000000800080947 */ /* 0x000fea0003800000 */
[----:B------:R-:W5:Y:S08]  /*11e0*/  S2UR UR33, SR_CTAID.Z ;  /* 0x00000000002179c3 */ /* 0x000f700000002700 */
[----:B------:R-:W-:Y:S01]  /*11f0*/  BAR.SYNC.DEFER_BLOCKING 0x2, 0xa0 ;  /* 0x0082800000007b1d */ /* 0x000fe20000010000 */
[----:B------:R-:W-:Y:S01]  /*1200*/  HFMA2 R6, -RZ, RZ, 0, 5.9604644775390625e-08 ;  /* 0x00000001ff067431 */ /* 0x000fe200000001ff */
[----:B------:R-:W-:Y:S01]  /*1210*/  MOV R5, 0x1 ;  /* 0x0000000100057802 */ /* 0x000fe20000000f00 */
[----:B-----5:R-:W-:-:S09]  /*1220*/  UISETP.GT.U32.AND UP0, UPT, UR33, 0x1ff, UPT ;  /* 0x000001ff2100788c */ /* 0x020fd2000bf04070 */
[----:B------:R-:W-:Y:S05]  /*1230*/  BRA.U UP0, `(.L_x_23) ;  /* 0x0000000500bc7547 */ /* 0x000fea000b800000 */
[----:B-1----:R-:W-:Y:S01]  /*1240*/  UMOV UR4, 0x400 ;  /* 0x0000040000047882 */ /* 0x002fe20000000000 */
[----:B------:R-:W1:Y:S01]  /*1250*/  LDCU UR9, c[0x0][0x374] ;  /* 0x00006e80ff0977ac */ /* 0x000e620008000800 */
[----:B------:R-:W-:Y:S01]  /*1260*/  MOV R5, 0x1 ;  /* 0x0000000100057802 */ /* 0x000fe20000000f00 */
[----:B------:R-:W-:Y:S01]  /*1270*/  ULEA UR4, UR10, UR4, 0x18 ;  /* 0x000000040a047291 */ /* 0x000fe2000f8ec0ff */
[----:B------:R-:W1:Y:S01]  /*1280*/  LDCU UR8, c[0x0][0x370] ;  /* 0x00006e00ff0877ac */ /* 0x000e620008000800 */
[----:B------:R-:W5:Y:S07]  /*1290*/  LDCU UR5, c[0x0][0x378] ;  /* 0x00006f00ff0577ac */ /* 0x000f6e0008000800 */
[----:B------:R-:W4:Y:S01]  /*12a0*/  LDS R2, [UR4+0x98] ;  /* 0x00009804ff027984 */ /* 0x000f220008000800 */
[----:B------:R-:W-:Y:S01]  /*12b0*/  ULOP3.LUT UR10, UR10, 0x3, URZ, 0xc0, !UPT ;  /* 0x000000030a0a7892 */ /* 0x000fe2000f8ec0ff */
[----:B------:R-:W-:Y:S01]  /*12c0*/  UMOV UR7, 0x1 ;  /* 0x0000000100077882 */ /* 0x000fe20000000000 */
[----:B------:R-:W-:Y:S01]  /*12d0*/  UMOV UR6, 0x4202010 ;  /* 0x0420201000067882 */ /* 0x000fe20000000000 */
[----:B------:R-:W-:-:S02]  /*12e0*/  ULOP3.LUT UR23, UR19, 0xffff, UR23, 0xc8, !UPT ;  /* 0x0000ffff13177892 */ /* 0x000fc4000f8ec817 */
[----:B------:R-:W-:Y:S02]  /*12f0*/  USHF.L.U32 UR19, UR7, UR10, URZ ;  /* 0x0000000a07137299 */ /* 0x000fe400080006ff */
[----:B------:R-:W-:Y:S02]  /*1300*/  USEL UR45, UR6, 0x4200010, !UP5 ;  /* 0x04200010062d7887 */ /* 0x000fe4000e800000 */
[----:B------:R-:W-:Y:S02]  /*1310*/  UIADD3 UR7, UPT, UPT, UR4, 0xc400, URZ ;  /* 0x0000c40004077890 */ /* 0x000fe4000fffe0ff */
[----:B------:R-:W-:Y:S02]  /*1320*/  UIADD3 UR6, UPT, UPT, UR4, 0x1a400, URZ ;  /* 0x0001a40004067890 */ /* 0x000fe4000fffe0ff */
[----:B-1----:R-:W-:Y:S02]  /*1330*/  UIMAD UR8, UR9, UR8, URZ ;  /* 0x00000008090872a4 */ /* 0x002fe4000f8e02ff */
[----:B------:R-:W-:-:S02]  /*1340*/  USEL UR44, URZ, 0x4000, UP6 ;  /* 0x00004000ff2c7887 */ /* 0x000fc4000b000000 */
[----:B------:R-:W-:Y:S02]  /*1350*/  USHF.R.U32.HI UR7, URZ, 0x4, UR7 ;  /* 0x00000004ff077899 */ /* 0x000fe40008011607 */
[----:B------:R-:W-:Y:S02]  /*1360*/  USHF.R.U32.HI UR6, URZ, 0x4, UR6 ;  /* 0x00000004ff067899 */ /* 0x000fe40008011606 */
[----:B-----5:R-:W-:Y:S02]  /*1370*/  UIMAD UR5, UR8, UR5, URZ ;  /* 0x00000005080572a4 */ /* 0x020fe4000f8e02ff */
[----:B------:R-:W-:Y:S02]  /*1380*/  UIADD3 UR45, UPT, UPT, UR44, UR45, URZ ;  /* 0x0000002d2c2d7290 */ /* 0x000fe4000fffe0ff */
[----:B------:R-:W-:Y:S02]  /*1390*/  ULOP3.LUT UR10, UR7, 0x3fc0, URZ, 0xc0, !UPT ;  /* 0x00003fc0070a7892 */ /* 0x000fe4000f8ec0ff */
[----:B------:R-:W-:-:S02]  /*13a0*/  ULOP3.LUT UR11, UR6, 0x3fc0, URZ, 0xc0, !UPT ;  /* 0x00003fc0060b7892 */ /* 0x000fc4000f8ec0ff */
[----:B------:R-:W-:Y:S02]  /*13b0*/  USHF.R.S32.HI UR31, URZ, 0x1f, UR5 ;  /* 0x0000001fff1f7899 */ /* 0x000fe40008011405 */
[----:B------:R-:W-:Y:S02]  /*13c0*/  ULOP3.LUT UR19, UR19, 0xffff, URZ, 0xc0, !UPT ;  /* 0x0000ffff13137892 */ /* 0x000fe4000f8ec0ff */
[----:B------:R-:W-:Y:S02]  /*13d0*/  ULOP3.LUT UR10, UR10, 0x10000, URZ, 0xfc, !UPT ;  /* 0x000100000a0a7892 */ /* 0x000fe4000f8efcff */
[----:B------:R-:W-:Y:S02]  /*13e0*/  ULOP3.LUT UR11, UR11, 0x10000, URZ, 0xfc, !UPT ;  /* 0x000100000b0b7892 */ /* 0x000fe4000f8efcff */
[----:B------:R-:W-:Y:S01]  /*13f0*/  ULEA.HI UR31, UR31, UR5, URZ, 0x2 ;  /* 0x000000051f1f7291 */ /* 0x000fe2000f8f10ff */
[----:B----4-:R-:W-:Y:S01]  /*1400*/  R2UR UR32, R2 ;  /* 0x00000000022072ca */ /* 0x010fe200000e0000 */
[----:B------:R-:W-:Y:S01]  /*1410*/  UMOV UR30, URZ ;  /* 0x000000ff001e7c82 */ /* 0x000fe20008000000 */
[----:B------:R-:W-:Y:S01]  /*1420*/  UMOV UR29, URZ ;  /* 0x000000ff001d7c82 */ /* 0x000fe20008000000 */
[----:B------:R-:W-:Y:S01]  /*1430*/  UMOV UR27, URZ ;  /* 0x000000ff001b7c82 */ /* 0x000fe20008000000 */
[----:B------:R-:W-:Y:S01]  /*1440*/  UMOV UR44, URZ ;  /* 0x000000ff002c7c82 */ /* 0x000fe20008000000 */
[----:B------:R-:W-:Y:S01]  /*1450*/  UMOV UR38, URZ ;  /* 0x000000ff00267c82 */ /* 0x000fe20008000000 */
[----:B------:R-:W-:Y:S01]  /*1460*/  UMOV UR39, UR45 ;  /* 0x0000002d00277c82 */ /* 0x000fe20008000000 */
[----:B------:R-:W-:Y:S01]  /*1470*/  UMOV UR36, URZ ;  /* 0x000000ff00247c82 */ /* 0x000fe20008000000 */
[----:B------:R-:W-:Y:S01]  /*1480*/  UMOV UR37, UR45 ;  /* 0x0000002d00257c82 */ /* 0x000fe20008000000 */
[----:B------:R-:W-:Y:S01]  /*1490*/  UMOV UR34, URZ ;  /* 0x000000ff00227c82 */ /* 0x000fe20008000000 */
[----:B------:R-:W-:-:S05]  /*14a0*/  UMOV UR35, UR45 ;  /* 0x0000002d00237c82 */ /* 0x000fca0008000000 */
.L_x_28:
[----:B------:R-:W-:Y:S01]  /*14b0*/  USHF.L.U32 UR5, UR29, 0x1f, URZ ;  /* 0x0000001f1d057899 */ /* 0x000fe200080006ff */
[----:B------:R-:W-:Y:S01]  /*14c0*/  SHF.L.U32 R3, R5, 0x1f, RZ ;  /* 0x0000001f05037819 */ /* 0x000fe200000006ff */
[----:B------:R-:W-:Y:S02]  /*14d0*/  ULEA UR6, UR27, UR4, 0x3 ;  /* 0x000000041b067291 */ /* 0x000fe4000f8e18ff */
[----:B-1----:R-:W-:Y:S02]  /*14e0*/  ULEA UR7, UR30, UR4, 0x3 ;  /* 0x000000041e077291 */ /* 0x002fe4000f8e18ff */
[----:B----4-:R-:W-:Y:S01]  /*14f0*/  MOV R2, UR5 ;  /* 0x0000000500027c02 */ /* 0x010fe20008000f00 */
[----:B------:R-:W-:Y:S02]  /*1500*/  ULEA.HI.SX32 UR33, UR31, UR33, 0x1e ;  /* 0x000000211f217291 */ /* 0x000fe4000f8ff2ff */
[----:B------:R-:W-:Y:S02]  /*1510*/  ULEA UR9, UR30, UR32, 0x14 ;  /* 0x000000201e097291 */ /* 0x000fe4000f8ea0ff */
[----:B-----5:R1:W4:Y:S01]  /*1520*/  SYNCS.PHASECHK.TRANS64.TRYWAIT P1, [UR6], R2 ;  /* 0x00000002ff0075a7 */ /* 0x0203220008021106 */
[----:B------:R-:W-:-:S02]  /*1530*/  UPLOP3.LUT UP2, UPT, UPT, UPT, UPT, 0x40, 0x4 ;  /* 0x000000000004789c */ /* 0x000fc40003f4e870 */
[----:B------:R-:W-:Y:S01]  /*1540*/  UISETP.GE.AND UP0, UPT, UR33, 0x200, UPT ;  /* 0x000002002100788c */ /* 0x000fe2000bf06270 */
[----:B------:R-:W5:Y:S02]  /*1550*/  SYNCS.PHASECHK.TRANS64.TRYWAIT P0, [UR7+0x80], R3 ;  /* 0x00008003ff0075a7 */ /* 0x000f640008001107 */
[----:B-1--45:R-:W-:Y:S08]  /*1560*/  @!P0 BRA `(.L_x_24) ;  /* 0x0000002c001c8947 */ /* 0x032ff00003800000 */
.L_x_48:
[----:B------:R-:W-:-:S05]  /*1570*/  UMOV UR25, 0xffffffe0 ;  /* 0xffffffe000197882 */ /* 0x000fca0000000000 */
.L_x_27:
[----:B------:R-:W-:Y:S02]  /*1580*/  UIADD3 UR22, UPT, UPT, UR27, 0x1, URZ ;  /* 0x000000011b167890 */ /* 0x000fe4000fffe0ff */
[----:B----4-:R-:W-:Y:S02]  /*1590*/  ULEA UR48, UR27, UR11, 0xa ;  /* 0x0000000b1b307291 */ /* 0x010fe4000f8e50ff */
[----:B------:R-:W-:Y:S02]  /*15a0*/  UISETP.NE.AND UP1, UPT, UR22, 0x7, UPT ;  /* 0x000000071600788c */ /* 0x000fe4000bf25270 */
[----:B------:R-:W-:Y:S02]  /*15b0*/  ULEA UR46, UR27, UR10, 0x9 ;  /* 0x0000000a1b2e7291 */ /* 0x000fe4000f8e48ff */
[----:B------:R-:W-:Y:S02]  /*15c0*/  ULEA UR5, UR27, UR4, 0x3 ;  /* 0x000000041b057291 */ /* 0x000fe4000f8e18ff */
[----:B------:R-:W-:Y:S02]  /*15d0*/  UIADD3 UR20, UPT, UPT, UR25, 0x20, URZ ;  /* 0x0000002019147890 */ /* 0x000fe4000fffe0ff */
[----:B------:R-:W-:Y:S02]  /*15e0*/  USEL UR21, URZ, 0x1, UP1 ;  /* 0x00000001ff157887 */ /* 0x000fe40008800000 */
[----:B------:R-:W-:Y:S02]  /*15f0*/  USEL UR27, UR22, URZ, UP1 ;  /* 0x000000ff161b7287 */ /* 0x000fe40008800000 */
[----:B------:R-:W-:Y:S02]  /*1600*/  UIADD3 UR42, UPT, UPT, UR48, 0x2, URZ ;  /* 0x00000002302a7890 */ /* 0x000fe4000fffe0ff */
[----:B------:R-:W-:Y:S02]  /*1610*/  UIADD3 UR40, UPT, UPT, UR46, 0x2, URZ ;  /* 0x000000022e287890 */ /* 0x000fe4000fffe0ff */
[----:B------:R-:W-:Y:S02]  /*1620*/  UIADD3 UR28, UPT, UPT, UR48, 0x4, URZ ;  /* 0x00000004301c7890 */ /* 0x000fe4000fffe0ff */
[----:B------:R-:W-:Y:S02]  /*1630*/  UIADD3 UR26, UPT, UPT, UR46, 0x4, URZ ;  /* 0x000000042e1a7890 */ /* 0x000fe4000fffe0ff */
[----:B------:R-:W-:Y:S02]  /*1640*/  UIADD3 UR6, UPT, UPT, UR48, 0x6, URZ ;  /* 0x0000000630067890 */ /* 0x000fe4000fffe0ff */
[----:B------:R-:W-:Y:S02]  /*1650*/  UIADD3 UR8, UPT, UPT, UR46, 0x6, URZ ;  /* 0x000000062e087890 */ /* 0x000fe4000fffe0ff */
[----:B------:R-:W-:Y:S02]  /*1660*/  UIADD3 UR24, UPT, UPT, UR5, 0x38, URZ ;  /* 0x0000003805187890 */ /* 0x000fe4000fffe0ff */
[----:B------:R-:W-:Y:S01]  /*1670*/  UISETP.GT.U32.AND UP1, UPT, UR20, 0x1e, UPT ;  /* 0x0000001e1400788c */ /* 0x000fe2000bf24070 */
[----:B------:R-:W-:Y:S01]  /*1680*/  UMOV UR49, 0x40004040 ;  /* 0x4000404000317882 */ /* 0x000fe20000000000 */
[----:B------:R-:W-:Y:S01]  /*1690*/  UMOV UR47, 0x40004040 ;  /* 0x40004040002f7882 */ /* 0x000fe20000000000 */
[----:B------:R-:W-:Y:S01]  /*16a0*/  UMOV UR43, 0x40004040 ;  /* 0x40004040002b7882 */ /* 0x000fe20000000000 */
[----:B------:R-:W-:Y:S01]  /*16b0*/  UMOV UR41, 0x40004040 ;  /* 0x4000404000297882 */ /* 0x000fe20000000000 */
[----:B-----5:R-:W-:Y:S06]  /*16c0*/  @P1 BRA `(.L_x_25) ;  /* 0x0000000000101947 */ /* 0x020fec0003800000 */
[----:B------:R-:W-:Y:S06]  /*16d0*/  USHF.L.U32 UR20, UR29, 0x1f, URZ ;  /* 0x0000001f1d147899 */ /* 0x000fec00080006ff */
[----:B-1----:R-:W-:Y:S04]  /*16e0*/  MOV R2, UR20 ;  /* 0x0000001400027c02 */ /* 0x002fe80008000f00 */
[----:B------:R-:W1:Y:S02]  /*16f0*/  SYNCS.PHASECHK.TRANS64.TRYWAIT P0, [UR5], R2 ;  /* 0x00000002ff0075a7 */ /* 0x000e640008001105 */
[----:B-1----:R-:W-:Y:S05]  /*1700*/  @!P0 BRA `(.L_x_26) ;  /* 0x0000002800d48947 */ /* 0x002fea0003800000 */
.L_x_25:
[----:B------:R-:W-:Y:S01]  /*1710*/  ULOP3.LUT UR29, UR29, UR21, URZ, 0x3c, !UPT ;  /* 0x000000151d1d7292 */ /* 0x000fe2000f8e3cff */
[----:B------:R-:W-:Y:S01]  /*1720*/  PLOP3.LUT P0, PT, PT, PT, UP1, 0x80, 0x8 ;  /* 0x000000000008781c */ /* 0x000fe20003f0f018 */
[----:B------:R-:W-:Y:S01]  /*1730*/  UIADD3 UR25, UPT, UPT, UR25, 0x1, URZ ;  /* 0x0000000119197890 */ /* 0x000fe2000fffe0ff */
[----:B------:R-:W-:Y:S01]  /*1740*/  PLOP3.LUT P1, PT, PT, PT, PT, 0x80, 0x8 ;  /* 0x000000000008781c */ /* 0x000fe20003f2f070 */
[----:B------:R-:W-:Y:S01]  /*1750*/  @!UP1 USHF.L.U32 UR5, UR29, 0x1f, URZ ;  /* 0x0000001f1d059899 */ /* 0x000fe200080006ff */
[----:B------:R4:W-:Y:S01]  /*1760*/  UTCQMMA gdesc[UR46], gdesc[UR48], tmem[UR9], tmem[UR44], idesc[UR45], UP2 ;  /* 0x00ff2c302e0075ea */ /* 0x0009e20009000309 */
[----:B------:R-:W-:Y:S01]  /*1770*/  UMOV UR52, UR6 ;  /* 0x0000000600347c82 */ /* 0x000fe20008000000 */
[----:B------:R-:W-:Y:S01]  /*1780*/  @!UP1 ULEA UR6, UR27, UR4, 0x3 ;  /* 0x000000041b069291 */ /* 0x000fe2000f8e18ff */
[----:B------:R4:W-:Y:S01]  /*1790*/  UTCQMMA gdesc[UR40], gdesc[UR42], tmem[UR9], tmem[UR38], idesc[UR39], UPT ;  /* 0x00ff262a280075ea */ /* 0x0009e2000b800309 */
[----:B------:R-:W-:Y:S01]  /*17a0*/  UMOV UR20, UR28 ;  /* 0x0000001c00147c82 */ /* 0x000fe20008000000 */
[----:B------:R-:W-:Y:S01]  /*17b0*/  UMOV UR21, 0x40004040 ;  /* 0x4000404000157882 */ /* 0x000fe20000000000 */
[----:B------:R-:W-:Y:S01]  /*17c0*/  UMOV UR50, UR26 ;  /* 0x0000001a00327c82 */ /* 0x000fe20008000000 */
[----:B------:R-:W-:Y:S01]  /*17d0*/  UMOV UR51, 0x40004040 ;  /* 0x4000404000337882 */ /* 0x000fe20000000000 */
[----:B-1----:R-:W-:Y:S01]  /*17e0*/  IMAD.U32 R2, RZ, RZ, UR5 ;  /* 0x00000005ff027e24 */ /* 0x002fe2000f8e00ff */
[----:B------:R-:W-:Y:S01]  /*17f0*/  UMOV UR53, 0x40004040 ;  /* 0x4000404000357882 */ /* 0x000fe20000000000 */
[----:B------:R-:W-:Y:S01]  /*1800*/  UMOV UR54, UR8 ;  /* 0x0000000800367c82 */ /* 0x000fe20008000000 */
[----:B------:R-:W-:Y:S01]  /*1810*/  UMOV UR55, 0x40004040 ;  /* 0x4000404000377882 */ /* 0x000fe20000000000 */
[----:B------:R4:W-:Y:S01]  /*1820*/  UTCQMMA gdesc[UR50], gdesc[UR20], tmem[UR9], tmem[UR36], idesc[UR37], UPT ;  /* 0x00ff2414320075ea */ /* 0x0009e2000b800309 */
[----:B------:R4:W-:Y:S01]  /*1830*/  UTCQMMA gdesc[UR54], gdesc[UR52], tmem[UR9], tmem[UR34], idesc[UR35], UPT ;  /* 0x00ff2234360075ea */ /* 0x0009e2000b800309 */
[----:B------:R4:W-:Y:S01]  /*1840*/  UTCBAR.MULTICAST [UR24], URZ, UR23 ;  /* 0x000000ff180073e9 */ /* 0x0009e20008000817 */
[----:B------:R4:W5:Y:S01]  /*1850*/  @!P0 SYNCS.PHASECHK.TRANS64.TRYWAIT P1, [UR6], R2 ;  /* 0x00000002ff0085a7 */ /* 0x0009620008021106 */
[----:B------:R-:W-:Y:S02]  /*1860*/  UISETP.NE.AND UP1, UPT, UR25, URZ, UPT ;  /* 0x000000ff1900728c */ /* 0x000fe4000bf25270 */
[----:B------:R-:W-:Y:S07]  /*1870*/  UPLOP3.LUT UP2, UPT, UPT, UPT, UPT, 0x80, 0x8 ;  /* 0x000000000008789c */ /* 0x000fee0003f4f070 */
[----:B------:R-:W-:Y:S05]  /*1880*/  BRA.U UP1, `(.L_x_27) ;  /* 0xfffffffd013c7547 */ /* 0x000fea000b83ffff */
[----:B------:R-:W-:Y:S02]  /*1890*/  UIADD3 UR7, UPT, UPT, UR7, 0x70, URZ ;  /* 0x0000007007077890 */ /* 0x000fe4000fffe0ff */
[----:B------:R-:W-:-:S04]  /*18a0*/  UIADD3 UR30, UPT, UPT, UR30, 0x1, URZ ;  /* 0x000000011e1e7890 */ /* 0x000fc8000fffe0ff */
[----:B------:R-:W-:-:S03]  /*18b0*/  UISETP.NE.AND UP1, UPT, UR30, 0x2, UPT ;  /* 0x000000021e00788c */ /* 0x000fc6000bf25270 */
[----:B------:R1:W-:Y:S01]  /*18c0*/  UTCBAR.MULTICAST [UR7], URZ, UR19 ;  /* 0x000000ff070073e9 */ /* 0x0003e20008000813 */
[----:B------:R-:W-:Y:S02]  /*18d0*/  USEL UR5, URZ, 0x1, UP1 ;  /* 0x00000001ff057887 */ /* 0x000fe40008800000 */
[----:B------:R-:W-:-:S04]  /*18e0*/  USEL UR30, UR30, URZ, UP1 ;  /* 0x000000ff1e1e7287 */ /* 0x000fc80008800000 */
[----:B------:R-:W-:Y:S01]  /*18f0*/  LOP3.LUT R5, R5, UR5, RZ, 0x3c, !PT ;  /* 0x0000000505057c12 */ /* 0x000fe2000f8e3cff */
[----:B------:R-:W-:Y:S07]  /*1900*/  BRA.U !UP0, `(.L_x_28) ;  /* 0xfffffff908e87547 */ /* 0x000fee000b83ffff */
[----:B------:R-:W-:-:S06]  /*1910*/  UIADD3 UR30, UPT, UPT, UR30, 0x1, URZ ;  /* 0x000000011e1e7890 */ /* 0x000fcc000fffe0ff */
[----:B------:R-:W-:Y:S02]  /*1920*/  MOV R6, UR30 ;  /* 0x0000001e00067c02 */ /* 0x000fe40008000f00 */
.L_x_23:
[----:B------:R-:W-:-:S09]  /*1930*/  UISETP.NE.AND UP0, UPT, UR18, URZ, UPT ;  /* 0x000000ff1200728c */ /* 0x000fd2000bf05270 */
[----:B------:R-:W-:Y:S05]  /*1940*/  BRA.U UP0, `(.L_x_22) ;  /* 0x00000001002c7547 */ /* 0x000fea000b800000 */
[----:B-1--4-:R-:W1:Y:S01]  /*1950*/  S2R R2, SR_CgaCtaId ;  /* 0x0000000000027919 */ /* 0x012e620000008800 */
[----:B------:R-:W-:Y:S02]  /*1960*/  ISETP.NE.AND P0, PT, R6, 0x2, PT ;  /* 0x000000020600780c */ /* 0x000fe40003f05270 */
[----:B------:R-:W-:Y:S02]  /*1970*/  MOV R3, 0x400 ;  /* 0x0000040000037802 */ /* 0x000fe40000000f00 */
[----:B------:R-:W-:-:S04]  /*1980*/  SEL R4, RZ, 0x1, P0 ;  /* 0x00000001ff047807 */ /* 0x000fc80000000000 */
[----:B------:R-:W-:-:S05]  /*1990*/  LOP3.LUT R4, R5, R4, RZ, 0x3c, !PT ;  /* 0x0000000405047212 */ /* 0x000fca00078e3cff */
[----:B------:R-:W-:Y:S01]  /*19a0*/  IMAD.U32 R4, R4, -0x80000000, RZ ;  /* 0x8000000004047824 */ /* 0x000fe200078e00ff */
[----:B-1----:R-:W-:Y:S02]  /*19b0*/  LEA R2, R2, R3, 0x18 ;  /* 0x0000000302027211 */ /* 0x002fe400078ec0ff */
[----:B------:R-:W-:-:S05]  /*19c0*/  SEL R3, R6, RZ, P0 ;  /* 0x000000ff06037207 */ /* 0x000fca0000000000 */
[----:B------:R-:W-:-:S04]  /*19d0*/  IMAD R2, R3, 0x8, R2 ;  /* 0x0000000803027824 */ /* 0x000fc800078e0202 */
[----:B------:R-:W1:Y:S02]  /*19e0*/  SYNCS.PHASECHK.TRANS64.TRYWAIT P0, [R2+URZ+0x80], R4 ;  /* 0x00008004020075a7 */ /* 0x000e6400080011ff */
[----:B-1----:R-:W-:Y:S05]  /*19f0*/  @!P0 BRA `(.L_x_29) ;  /* 0x0000002800388947 */ /* 0x002fea0003800000 */
.L_x_22:
[----:B------:R-:W-:-:S13]  /*1a00*/  ISETP.GT.AND P0, PT, R69, 0x3, PT ;  /* 0x000000034500780c */ /* 0x000fda0003f04270 */
[----:B-12345:R-:W-:Y:S05]  /*1a10*/  @P0 EXIT ;  /* 0x000000000000094d */ /* 0x03efea0003800000 */
[----:B------:R-:W-:-:S13]  /*1a20*/  ISETP.NE.AND P0, PT, R69, RZ, PT ;  /* 0x000000ff4500720c */ /* 0x000fda0003f05270 */
[----:B------:R-:W-:Y:S05]  /*1a30*/  @P0 BRA `(.L_x_30) ;  /* 0x0000000000b80947 */ /* 0x000fea0003800000 */
[----:B------:R-:W1:Y:S01]  /*1a40*/  S2UR UR6, SR_CgaCtaId ;  /* 0x00000000000679c3 */ /* 0x000e620000008800 */
[----:B------:R-:W-:Y:S01]  /*1a50*/  NOP ;  /* 0x0000000000007918 */ /* 0x000fe20000000000 */
[----:B------:R-:W-:Y:S01]  /*1a60*/  UMOV UR4, 0x40 ;  /* 0x0000004000047882 */ /* 0x000fe20000000000 */
[----:B------:R-:W-:Y:S01]  /*1a70*/  UMOV UR5, 0x400 ;  /* 0x0000040000057882 */ /* 0x000fe20000000000 */
[----:B-1----:R-:W-:Y:S02]  /*1a80*/  ULEA UR4, UR6, UR4, 0x18 ;  /* 0x0000000406047291 */ /* 0x002fe4000f8ec0ff */
[----:B------:R-:W-:-:S07]  /*1a90*/  ULEA UR5, UR6, UR5, 0x18 ;  /* 0x0000000506057291 */ /* 0x000fce000f8ec0ff */
[----:B------:R-:W1:Y:S02]  /*1aa0*/  LDS.U8 R2, [UR4] ;  /* 0x00000004ff027984 */ /* 0x000e640008000000 */
[----:B-1----:R-:W-:-:S13]  /*1ab0*/  ISETP.NE.AND P0, PT, R2, RZ, PT ;  /* 0x000000ff0200720c */ /* 0x002fda0003f05270 */
[----:B------:R-:W-:Y:S05]  /*1ac0*/  @P0 BRA `(.L_x_31) ;  /* 0x00000000007c0947 */ /* 0x000fea0003800000 */
[----:B------:R-:W-:-:S13]  /*1ad0*/  ELECT P0, URZ, PT ;  /* 0x0000000000ff782f */ /* 0x000fda0003800000 */
[----:B------:R-:W-:Y:S05]  /*1ae0*/  @!P0 BRA `(.L_x_32) ;  /* 0x0000000000848947 */ /* 0x000fea0003800000 */
[----:B------:R-:W-:Y:S01]  /*1af0*/  UMOV UR4, 0x4 ;  /* 0x0000000400047882 */ /* 0x000fe20000000000 */
[----:B------:R-:W-:-:S04]  /*1b00*/  IMAD.MOV.U32 R3, RZ, RZ, 0xf ;  /* 0x0000000fff037424 */ /* 0x000fc800078e00ff */
[----:B------:R-:W-:Y:S04]  /*1b10*/  DEPBAR.LE SB1, 0x36 ;  /* 0x00009d800000791a */ /* 0x000fe80000000000 */
[----:B------:R-:W1:Y:S02]  /*1b20*/  UTCATOMSWS.FIND_AND_SET.ALIGN UP0, UR4, UR4 ;  /* 0x00000004000475e3 */ /* 0x000e640008000800 */
[----:B-1----:R-:W-:Y:S01]  /*1b30*/  PLOP3.LUT P0, PT, PT, PT, UP0, 0x80, 0x8 ;  /* 0x000000000008781c */ /* 0x002fe20003f0f008 */
[----:B------:R-:W-:-:S03]  /*1b40*/  IMAD.U32 R4, RZ, RZ, UR4 ;  /* 0x00000004ff047e24 */ /* 0x000fc6000f8e00ff */
[----:B------:R-:W-:-:S04]  /*1b50*/  SEL R2, RZ, 0xffffffff, !P0 ;  /* 0xffffffffff027807 */ /* 0x000fc80004000000 */
[----:B------:R-:W-:Y:S01]  /*1b60*/  ISETP.NE.AND P0, PT, R2, RZ, PT ;  /* 0x000000ff0200720c */ /* 0x000fe20003f05270 */
[----:B------:R-:W-:-:S12]  /*1b70*/  IMAD.MOV.U32 R2, RZ, RZ, 0x1 ;  /* 0x00000001ff027424 */ /* 0x000fd800078e00ff */
[----:B------:R-:W-:Y:S05]  /*1b80*/  @P0 BRA `(.L_x_33) ;  /* 0x0000000000240947 */ /* 0x000fea0003800000 */
.L_x_34:
[----:B------:R-:W-:Y:S05]  /*1b90*/  NANOSLEEP 0x64 ;  /* 0x000000640000795d */ /* 0x000fea0003800000 */
[----:B------:R-:W-:-:S05]  /*1ba0*/  UMOV UR4, 0x4 ;  /* 0x0000000400047882 */ /* 0x000fca0000000000 */
[----:B------:R-:W-:Y:S04]  /*1bb0*/  DEPBAR.LE SB1, 0x36 ;  /* 0x00009d800000791a */ /* 0x000fe80000000000 */
[----:B------:R-:W1:Y:S02]  /*1bc0*/  UTCATOMSWS.FIND_AND_SET.ALIGN UP0, UR4, UR4 ;  /* 0x00000004000475e3 */ /* 0x000e640008000800 */
[----:B-1----:R-:W-:-:S04]  /*1bd0*/  PLOP3.LUT P0, PT, PT, PT, UP0, 0x80, 0x8 ;  /* 0x000000000008781c */ /* 0x002fc80003f0f008 */
[----:B------:R-:W-:-:S04]  /*1be0*/  SEL R4, RZ, 0xffffffff, !P0 ;  /* 0xffffffffff047807 */ /* 0x000fc80004000000 */
[----:B------:R-:W-:Y:S01]  /*1bf0*/  ISETP.NE.AND P0, PT, R4, RZ, PT ;  /* 0x000000ff0400720c */ /* 0x000fe20003f05270 */
[----:B------:R-:W-:-:S12]  /*1c00*/  IMAD.U32 R4, RZ, RZ, UR4 ;  /* 0x00000004ff047e24 */ /* 0x000fd8000f8e00ff */
[----:B------:R-:W-:Y:S05]  /*1c10*/  @!P0 BRA `(.L_x_34) ;  /* 0xfffffffc00dc8947 */ /* 0x000fea000383ffff */
.L_x_33:
[C---:B------:R-:W-:Y:S01]  /*1c20*/  VIADD R5, R4.reuse, 0x10 ;  /* 0x0000001004057836 */ /* 0x040fe20000000000 */
[----:B------:R-:W-:Y:S01]  /*1c30*/  UMOV UR4, 0x50 ;  /* 0x0000005000047882 */ /* 0x000fe20000000000 */
[----:B------:R-:W-:Y:S01]  /*1c40*/  SHF.L.U32 R3, R3, R4, RZ ;  /* 0x0000000403037219 */ /* 0x000fe200000006ff */
[----:B------:R-:W-:Y:S01]  /*1c50*/  ULEA UR4, UR6, UR4, 0x18 ;  /* 0x0000000406047291 */ /* 0x000fe2000f8ec0ff */
[----:B------:R-:W-:Y:S01]  /*1c60*/  IMAD.SHL.U32 R4, R4, 0x20, RZ ;  /* 0x0000002004047824 */ /* 0x000fe200078e00ff */
[----:B------:R-:W-:-:S04]  /*1c70*/  SHF.L.U32 R2, R2, R5, RZ ;  /* 0x0000000502027219 */ /* 0x000fc800000006ff */
[----:B------:R-:W-:-:S05]  /*1c80*/  LOP3.LUT R2, R2, R3, RZ, 0xfc, !PT ;  /* 0x0000000302027212 */ /* 0x000fca00078efcff */
[----:B------:R1:W-:Y:S04]  /*1c90*/  ATOMS.OR RZ, [UR4], R2 ;  /* 0x00000002ffff798c */ /* 0x0003e8000b000004 */
[----:B------:R1:W-:Y:S01]  /*1ca0*/  STS [UR5+0x98], R4 ;  /* 0x00009804ff007988 */ /* 0x0003e20008000805 */
[----:B------:R-:W-:Y:S05]  /*1cb0*/  BRA `(.L_x_32) ;  /* 0x0000000000107947 */ /* 0x000fea0003800000 */
.L_x_31:
[----:B------:R-:W-:-:S05]  /*1cc0*/  MOV R2, 0xffffffff ;  /* 0xffffffff00027802 */ /* 0x000fca0000000f00 */
[----:B------:R1:W-:Y:S02]  /*1cd0*/  STS [UR5+0x98], R2 ;  /* 0x00009802ff007988 */ /* 0x0003e40008000805 */
[----:B-1----:R-:W-:Y:S02]  /*1ce0*/  MOV R2, 0x1d00 ;  /* 0x00001d0000027802 */ /* 0x002fe40000000f00 */
[----:B------:R-:W-:Y:S05]  /*1cf0*/  CALL.REL.NOINC `($__internal_1_$__cuda_sm10x_tcgen05_guardrail_trap_phase_invalid_during_alloc) ;  /* 0x0000002400b47944 */ /* 0x000fea0003c00000 */
.L_x_32:
[----:B------:R-:W-:Y:S05]  /*1d00*/  WARPSYNC.ALL ;  /* 0x0000000000007948 */ /* 0x000fea0003800000 */
[----:B------:R-:W-:Y:S01]  /*1d10*/  NOP ;  /* 0x0000000000007918 */ /* 0x000fe20000000000 */
.L_x_30:
[----:B------:R-:W2:Y:S08]  /*1d20*/  S2UR UR26, SR_CgaCtaId ;  /* 0x00000000001a79c3 */ /* 0x000eb00000008800 */
[----:B------:R-:W-:Y:S01]  /*1d30*/  BAR.SYNC.DEFER_BLOCKING 0x2, 0xa0 ;  /* 0x0082800000007b1d */ /* 0x000fe20000010000 */
[C---:B-1----:R-:W-:Y:S02]  /*1d40*/  IMAD.SHL.U32 R2, R0.reuse, 0x80, RZ ;  /* 0x0000008000027824 */ /* 0x042fe400078e00ff */
[----:B------:R-:W-:-:S03]  /*1d50*/  IMAD.SHL.U32 R3, R0, 0x40, RZ ;  /* 0x0000004000037824 */ /* 0x000fc600078e00ff */
[----:B------:R-:W-:Y:S02]  /*1d60*/  UMOV UR4, 0x400 ;  /* 0x0000040000047882 */ /* 0x000fe40000000000 */
[----:B------:R-:W1:Y:S01]  /*1d70*/  S2UR UR31, SR_CTAID.Z ;  /* 0x00000000001f79c3 */ /* 0x000e620000002700 */
[----:B------:R-:W-:-:S04]  /*1d80*/  LOP3.LUT R2, R2, 0x780, RZ, 0xc0, !PT ;  /* 0x0000078002027812 */ /* 0x000fc800078ec0ff */
[----:B------:R-:W-:-:S04]  /*1d90*/  LOP3.LUT R3, R2, 0x3800, R3, 0xf8, !PT ;  /* 0x0000380002037812 */ /* 0x000fc800078ef803 */
[----:B------:R-:W-:Y:S01]  /*1da0*/  LOP3.LUT R3, R3, 0x10, R0, 0xf8, !PT ;  /* 0x0000001003037812 */ /* 0x000fe200078ef800 */
[----:B--2---:R-:W-:Y:S02]  /*1db0*/  ULEA UR26, UR26, UR4, 0x18 ;  /* 0x000000041a1a7291 */ /* 0x004fe4000f8ec0ff */
[----:B-1----:R-:W-:-:S07]  /*1dc0*/  UISETP.GT.U32.AND UP0, UPT, UR31, 0x1ff, UPT ;  /* 0x000001ff1f00788c */ /* 0x002fce000bf04070 */
[----:B------:R-:W1:Y:S02]  /*1dd0*/  LDS R67, [UR26+0x98] ;  /* 0x0000981aff437984 */ /* 0x000e640008000800 */
[----:B------:R-:W-:Y:S05]  /*1de0*/  BRA.U UP0, `(.L_x_35) ;  /* 0x0000001d00e87547 */ /* 0x000fea000b800000 */
[----:B------:R-:W2:Y:S01]  /*1df0*/  LDCU.64 UR6, c[0x0][0x5c0] ;  /* 0x0000b800ff0677ac */ /* 0x000ea20008000a00 */
[----:B------:R-:W-:Y:S01]  /*1e00*/  VIADD R3, R3, UR26 ;  /* 0x0000001a03037c36 */ /* 0x000fe20008000000 */
[----:B------:R-:W3:Y:S01]  /*1e10*/  S2UR UR23, SR_CTAID.X ;  /* 0x00000000001779c3 */ /* 0x000ee20000002500 */
[----:B------:R-:W-:Y:S01]  /*1e20*/  IMAD.U32 R4, R0, 0x10000, RZ ;  /* 0x0001000000047824 */ /* 0x000fe200078e00ff */
[----:B------:R-:W4:Y:S01]  /*1e30*/  LDCU UR8, c[0x0][0x5d0] ;  /* 0x0000ba00ff0877ac */ /* 0x000f220008000800 */
[C---:B------:R-:W-:Y:S02]  /*1e40*/  VIADD R5, R3.reuse, 0x8460 ;  /* 0x0000846003057836 */ /* 0x040fe40000000000 */
[C---:B------:R-:W-:Y:S01]  /*1e50*/  VIADD R2, R3.reuse, 0x460 ;  /* 0x0000046003027836 */ /* 0x040fe20000000000 */
[----:B------:R-:W5:Y:S01]  /*1e60*/  LDCU UR10, c[0x0][0x374] ;  /* 0x00006e80ff0a77ac */ /* 0x000f620008000800 */
[C---:B------:R-:W-:Y:S01]  /*1e70*/  VIADD R9, R3.reuse, 0x8440 ;  /* 0x0000844003097836 */ /* 0x040fe20000000000 */
[----:B------:R-:W-:Y:S01]  /*1e80*/  SHF.R.U32.HI R72, RZ, 0x3, R5 ;  /* 0x00000003ff487819 */ /* 0x000fe20000011605 */
[----:B------:R-:W1:Y:S01]  /*1e90*/  S2UR UR30, SR_CTAID.Y ;  /* 0x00000000001e79c3 */ /* 0x000e620000002600 */
[----:B------:R-:W3:Y:S01]  /*1ea0*/  LDCU.64 UR28, c[0x0][0x348] ;  /* 0x00006900ff1c77ac */ /* 0x000ee20008000a00 */
[----:B------:R-:W-:Y:S01]  /*1eb0*/  SHF.R.U32.HI R65, RZ, 0x3, R2 ;  /* 0x00000003ff417819 */ /* 0x000fe20000011602 */
[----:B------:R-:W-:Y:S01]  /*1ec0*/  VIADD R7, R3, 0x8420 ;  /* 0x0000842003077836 */ /* 0x000fe20000000000 */
[----:B------:R-:W-:Y:S01]  /*1ed0*/  LOP3.LUT R72, R5, 0x70, R72, 0x78, !PT ;  /* 0x0000007005487812 */ /* 0x000fe200078e7848 */
[C---:B------:R-:W-:Y:S01]  /*1ee0*/  VIADD R5, R3.reuse, 0x8400 ;  /* 0x0000840003057836 */ /* 0x040fe20000000000 */
[----:B------:R-:W1:Y:S01]  /*1ef0*/  LDCU UR22, c[0x0][0x5cc] ;  /* 0x0000b980ff1677ac */ /* 0x000e620008000800 */
[----:B------:R-:W-:Y:S01]  /*1f00*/  LOP3.LUT R65, R2, 0x70, R65, 0x78, !PT ;  /* 0x0000007002417812 */ /* 0x000fe200078e7841 */
[----:B------:R-:W-:Y:S01]  /*1f10*/  VIADD R2, R3, 0x420 ;  /* 0x0000042003027836 */ /* 0x000fe20000000000 */
[----:B------:R-:W-:Y:S01]  /*1f20*/  LOP3.LUT R4, R4, 0xe00000, RZ, 0xc0, !PT ;  /* 0x00e0000004047812 */ /* 0x000fe200078ec0ff */
[----:B--2---:R-:W-:Y:S01]  /*1f30*/  UIMAD.WIDE.U32 UR4, UR31, UR7, URZ ;  /* 0x000000071f0472a5 */ /* 0x004fe2000f8e00ff */
[----:B------:R-:W-:Y:S01]  /*1f40*/  SHF.R.U32.HI R66, RZ, 0x3, R5 ;  /* 0x00000003ff427819 */ /* 0x000fe20000011605 */
[----:B------:R-:W-:Y:S01]  /*1f50*/  IMAD.MOV.U32 R60, RZ, RZ, RZ ;  /* 0x000000ffff3c7224 */ /* 0x000fe200078e00ff */
[----:B------:R-:W-:Y:S01]  /*1f60*/  SHF.R.U32.HI R63, RZ, 0x3, R2 ;  /* 0x00000003ff3f7819 */ /* 0x000fe20000011602 */
[----:B------:R-:W-:Y:S01]  /*1f70*/  UIADD3 UR4, UPT, UPT, UR31, -UR5, URZ ;  /* 0x800000051f047290 */ /* 0x000fe2000fffe0ff */
[----:B------:R-:W-:Y:S01]  /*1f80*/  LOP3.LUT R66, R5, 0x70, R66, 0x78, !PT ;  /* 0x0000007005427812 */ /* 0x000fe200078e7842 */
[C---:B------:R-:W-:Y:S01]  /*1f90*/  VIADD R5, R3.reuse, 0x440 ;  /* 0x0000044003057836 */ /* 0x040fe20000000000 */
[----:B------:R-:W-:Y:S01]  /*1fa0*/  SHF.R.U32.HI R70, RZ, 0x3, R9 ;  /* 0x00000003ff467819 */ /* 0x000fe20000011609 */
[----:B------:R-:W-:Y:S01]  /*1fb0*/  USHF.R.U32.HI UR4, URZ, UR17, UR4 ;  /* 0x00000011ff047299 */ /* 0x000fe20008011604 */
[----:B------:R-:W-:Y:S01]  /*1fc0*/  VIADD R3, R3, 0x400 ;  /* 0x0000040003037836 */ /* 0x000fe20000000000 */
[----:B---3--:R-:W-:Y:S01]  /*1fd0*/  UIADD3 UR34, UP1, UPT, UR28, 0x140, URZ ;  /* 0x000001401c227890 */ /* 0x008fe2000ff3e0ff */
[----:B------:R-:W-:Y:S01]  /*1fe0*/  SHF.R.U32.HI R68, RZ, 0x3, R7 ;  /* 0x00000003ff447819 */ /* 0x000fe20000011607 */
[----:B------:R-:W-:Y:S01]  /*1ff0*/  UIADD3 UR4, UPT, UPT, UR5, UR4, URZ ;  /* 0x0000000405047290 */ /* 0x000fe2000fffe0ff */
[----:B------:R-:W-:Y:S01]  /*2000*/  SHF.R.U32.HI R64, RZ, 0x3, R5 ;  /* 0x00000003ff407819 */ /* 0x000fe20000011605 */
[----:B------:R-:W-:Y:S01]  /*2010*/  UIADD3 UR32, UP0, UPT, UR28, 0x1c0, URZ ;  /* 0x000001c01c207890 */ /* 0x000fe2000ff1e0ff */
[----:B------:R-:W-:Y:S01]  /*2020*/  SHF.R.U32.HI R62, RZ, 0x3, R3 ;  /* 0x00000003ff3e7819 */ /* 0x000fe20000011603 */
[----:B------:R-:W-:Y:S01]  /*2030*/  USHF.R.U32.HI UR4, URZ, UR16, UR4 ;  /* 0x00000010ff047299 */ /* 0x000fe20008011604 */
[----:B------:R-:W-:Y:S01]  /*2040*/  LOP3.LUT R63, R2, 0x70, R63, 0x78, !PT ;  /* 0x00000070023f7812 */ /* 0x000fe200078e783f */
[----:B------:R-:W-:Y:S01]  /*2050*/  UIADD3.X UR35, UPT, UPT, URZ, UR29, URZ, UP1, !UPT ;  /* 0x0000001dff237290 */ /* 0x000fe20008ffe4ff */
[----:B------:R-:W-:Y:S01]  /*2060*/  LOP3.LUT R70, R9, 0x70, R70, 0x78, !PT ;  /* 0x0000007009467812 */ /* 0x000fe200078e7846 */
[----:B------:R-:W-:Y:S01]  /*2070*/  UIADD3 UR4, UPT, UPT, -UR4, URZ, URZ ;  /* 0x000000ff04047290 */ /* 0x000fe2000fffe1ff */
[----:B------:R-:W-:Y:S01]  /*2080*/  LOP3.LUT R68, R7, 0x70, R68, 0x78, !PT ;  /* 0x0000007007447812 */ /* 0x000fe200078e7844 */
[----:B------:R-:W-:Y:S01]  /*2090*/  UIADD3.X UR33, UPT, UPT, URZ, UR29, URZ, UP0, !UPT ;  /* 0x0000001dff217290 */ /* 0x000fe200087fe4ff */
[----:B------:R-:W-:Y:S01]  /*20a0*/  LOP3.LUT R64, R5, 0x70, R64, 0x78, !PT ;  /* 0x0000007005407812 */ /* 0x000fe200078e7840 */
[----:B------:R-:W-:Y:S01]  /*20b0*/  UIMAD UR6, UR6, UR4, UR31 ;  /* 0x00000004060672a4 */ /* 0x000fe2000f8e021f */
[----:B------:R-:W-:Y:S01]  /*20c0*/  LOP3.LUT R62, R3, 0x70, R62, 0x78, !PT ;  /* 0x00000070033e7812 */ /* 0x000fe200078e783e */
[----:B------:R-:W-:Y:S01]  /*20d0*/  USHF.L.U32 UR23, UR23, 0x6, URZ ;  /* 0x0000000617177899 */ /* 0x000fe200080006ff */
[----:B------:R-:W-:Y:S01]  /*20e0*/  IMAD.MOV.U32 R2, RZ, RZ, RZ ;  /* 0x000000ffff027224 */ /* 0x000fe200078e00ff */
[----:B----4-:R-:W-:Y:S01]  /*20f0*/  UIMAD.WIDE.U32 UR8, UR6, UR8, URZ ;  /* 0x00000008060872a5 */ /* 0x010fe2000f8e00ff */
[----:B------:R-:W-:Y:S01]  /*2100*/  IMAD.MOV.U32 R0, RZ, RZ, 0x1 ;  /* 0x00000001ff007424 */ /* 0x000fe200078e00ff */
[----:B------:R-:W2:Y:S01]  /*2110*/  LDCU UR11, c[0x0][0x5d0] ;  /* 0x0000ba00ff0b77ac */ /* 0x000ea20008000800 */
[----:B-1----:R-:W-:Y:S01]  /*2120*/  IMAD.IADD R61, R67, 0x1, R4 ;  /* 0x00000001433d7824 */ /* 0x002fe200078e0204 */
[----:B------:R-:W1:Y:S01]  /*2130*/  LDCU.64 UR4, c[0x0][0x5d8] ;  /* 0x0000bb00ff0477ac */ /* 0x000e620008000a00 */
[----:B------:R-:W-:Y:S01]  /*2140*/  UIADD3 UR7, UPT, UPT, UR6, -UR9, URZ ;  /* 0x8000000906077290 */ /* 0x000fe2000fffe0ff */
[----:B------:R-:W3:Y:S03]  /*2150*/  LDCU UR27, c[0x0][0x5e4] ;  /* 0x0000bc80ff1b77ac */ /* 0x000ee60008000800 */
[----:B------:R-:W-:Y:S01]  /*2160*/  USHF.R.U32.HI UR7, URZ, UR15, UR7 ;  /* 0x0000000fff077299 */ /* 0x000fe20008011607 */
[----:B------:R-:W4:Y:S03]  /*2170*/  LDCU.64 UR24, c[0x0][0x5c0] ;  /* 0x0000b800ff1877ac */ /* 0x000f260008000a00 */
[----:B------:R-:W-:Y:S01]  /*2180*/  UIADD3 UR7, UPT, UPT, UR9, UR7, URZ ;  /* 0x0000000709077290 */ /* 0x000fe2000fffe0ff */
[----:B------:R-:W2:Y:S03]  /*2190*/  LDCU.64 UR18, c[0x0][0x5d8] ;  /* 0x0000bb00ff1277ac */ /* 0x000ea60008000a00 */
[----:B------:R-:W-:-:S02]  /*21a0*/  USHF.R.U32.HI UR20, URZ, UR14, UR7 ;  /* 0x0000000eff147299 */ /* 0x000fc40008011607 */
[----:B------:R-:W-:Y:S02]  /*21b0*/  ULOP3.LUT UR30, UR30, 0x1, URZ, 0xc0, !UPT ;  /* 0x000000011e1e7892 */ /* 0x000fe4000f8ec0ff */
[----:B-1----:R-:W-:Y:S02]  /*21c0*/  UIMAD.WIDE.U32 UR8, UR20, UR5, URZ ;  /* 0x00000005140872a5 */ /* 0x002fe4000f8e00ff */
[----:B------:R-:W-:Y:S01]  /*21d0*/  ULOP3.LUT UR23, UR23, 0x40, URZ, 0xc0, !UPT ;  /* 0x0000004017177892 */ /* 0x000fe2000f8ec0ff */
[----:B------:R-:W-:-:S04]  /*21e0*/  UMOV UR28, URZ ;  /* 0x000000ff001c7c82 */ /* 0x000fc80008000000 */
[----:B------:R-:W-:Y:S02]  /*21f0*/  UMOV UR7, UR9 ;  /* 0x0000000900077c82 */ /* 0x000fe40008000000 */
[----:B------:R-:W-:Y:S02]  /*2200*/  UIADD3 UR5, UPT, UPT, UR20, -UR7, URZ ;  /* 0x8000000714057290 */ /* 0x000fe4000fffe0ff */
[----:B------:R-:W5:Y:S01]  /*2210*/  LDCU UR9, c[0x0][0x370] ;  /* 0x00006e00ff0977ac */ /* 0x000f620008000800 */
[----:B------:R-:W1:Y:S01]  /*2220*/  LDCU UR8, c[0x0][0x378] ;  /* 0x00006f00ff0877ac */ /* 0x000e620008000800 */
[----:B------:R-:W-:-:S04]  /*2230*/  USHF.R.U32.HI UR5, URZ, UR13, UR5 ;  /* 0x0000000dff057299 */ /* 0x000fc80008011605 */
[----:B------:R-:W-:Y:S01]  /*2240*/  UIADD3 UR5, UPT, UPT, UR7, UR5, URZ ;  /* 0x0000000507057290 */ /* 0x000fe2000fffe0ff */
[----:B------:R-:W2:Y:S03]  /*2250*/  LDCU UR7, c[0x0][0x5cc] ;  /* 0x0000b980ff0777ac */ /* 0x000ea60008000800 */
[----:B------:R-:W-:Y:S02]  /*2260*/  USHF.R.U32.HI UR5, URZ, UR12, UR5 ;  /* 0x0000000cff057299 */ /* 0x000fe40008011605 */
[----:B-----5:R-:W-:Y:S02]  /*2270*/  UIMAD UR9, UR10, UR9, URZ ;  /* 0x000000090a0972a4 */ /* 0x020fe4000f8e02ff */
[----:B------:R-:W-:Y:S02]  /*2280*/  UIADD3 UR5, UPT, UPT, -UR5, URZ, URZ ;  /* 0x000000ff05057290 */ /* 0x000fe4000fffe1ff */
[----:B-1----:R-:W-:-:S02]  /*2290*/  UIMAD UR8, UR9, UR8, URZ ;  /* 0x00000008090872a4 */ /* 0x002fc4000f8e02ff */
[----:B------:R-:W-:Y:S02]  /*22a0*/  UIMAD UR5, UR4, UR5, UR20 ;  /* 0x00000005040572a4 */ /* 0x000fe4000f8e0214 */
[----:B------:R-:W-:Y:S02]  /*22b0*/  USHF.R.S32.HI UR29, URZ, 0x1f, UR8 ;  /* 0x0000001fff1d7899 */ /* 0x000fe40008011408 */
[----:B------:R-:W-:Y:S02]  /*22c0*/  UIADD3 UR20, UPT, UPT, -UR20, URZ, URZ ;  /* 0x000000ff14147290 */ /* 0x000fe4000fffe1ff */
[----:B------:R-:W-:Y:S02]  /*22d0*/  UIADD3 UR4, UPT, UPT, UR26, 0x8400, URZ ;  /* 0x000084001a047890 */ /* 0x000fe4000fffe0ff */
[----:B------:R-:W-:Y:S02]  /*22e0*/  ULEA.HI UR29, UR29, UR8, URZ, 0x2 ;  /* 0x000000081d1d7291 */ /* 0x000fe4000f8f10ff */
[----:B--234-:R-:W-:-:S12]  /*22f0*/  UIMAD UR22, UR22, UR20, UR6 ;  /* 0x00000014161672a4 */ /* 0x01cfd8000f8e0206 */
.L_x_38:
[----:B------:R-:W-:Y:S01]  /*2300*/  LEA R3, R2, UR26, 0x3 ;  /* 0x0000001a02037c11 */ /* 0x000fe2000f8e18ff */
[----:B-1----:R-:W-:Y:S02]  /*2310*/  IMAD.U32 R6, R60, -0x80000000, RZ ;  /* 0x800000003c067824 */ /* 0x002fe400078e00ff */
[----:B------:R-:W-:Y:S02]  /*2320*/  IMAD R4, R2, 0x100000, R61 ;  /* 0x0010000002047824 */ /* 0x000fe400078e023d */
[----:B------:R-:W1:Y:S03]  /*2330*/  SYNCS.PHASECHK.TRANS64.TRYWAIT P0, [R3+URZ+0x70], R6 ;  /* 0x00007006030075a7 */ /* 0x000e6600080011ff */
[----:B------:R-:W-:Y:S01]  /*2340*/  R2UR UR6, R4 ;  /* 0x00000000040672ca */ /* 0x000fe200000e0000 */
[----:B-1----:R-:W-:-:S14]  /*2350*/  @!P0 BRA `(.L_x_36) ;  /* 0x0000001c00f88947 */ /* 0x002fdc0003800000 */
.L_x_52:
[----:B------:R-:W2:Y:S01]  /*2360*/  LDTM.16dp256bit.x8 R16, tmem[UR6+0x40] ;  /* 0x00004006001079ee */ /* 0x000ea200081a0000 */
[----:B------:R-:W-:Y:S01]  /*2370*/  UIADD3 UR9, UPT, UPT, UR28, UR28, URZ ;  /* 0x0000001c1c097290 */ /* 0x000fe2000fffe0ff */
[----:B------:R-:W-:Y:S02]  /*2380*/  R2UR UR6, R4 ;  /* 0x00000000040672ca */ /* 0x000fe400000e0000 */
[----:B------:R-:W-:Y:S01]  /*2390*/  MOV R87, RZ ;  /* 0x000000ff00577202 */ /* 0x000fe20000000f00 */
[----:B------:R-:W-:Y:S01]  /*23a0*/  USHF.R.S32.HI UR8, URZ, 0x1f, UR9 ;  /* 0x0000001fff087899 */ /* 0x000fe20008011409 */
[----:B------:R-:W-:-:S03]  /*23b0*/  ISETP.NE.AND P0, PT, R69, RZ, PT ;  /* 0x000000ff4500720c */ /* 0x000fc60003f05270 */
[----:B------:R-:W-:-:S04]  /*23c0*/  ULEA.HI UR20, UR8, UR9, URZ, 0x2 ;  /* 0x0000000908147291 */ /* 0x000fc8000f8f10ff */
[----:B------:R-:W-:-:S04]  /*23d0*/  ULOP3.LUT UR20, UR20, 0xfffffffc, URZ, 0xc0, !UPT ;  /* 0xfffffffc14147892 */ /* 0x000fc8000f8ec0ff */
[----:B------:R-:W-:Y:S02]  /*23e0*/  UIADD3 UR20, UPT, UPT, UR9, -UR20, URZ ;  /* 0x8000001409147290 */ /* 0x000fe4000fffe0ff */
[----:B------:R-:W-:-:S04]  /*23f0*/  ULOP3.LUT UR9, UR9, 0x1, URZ, 0xfc, !UPT ;  /* 0x0000000109097892 */ /* 0x000fc8000f8efcff */
[----:B------:R-:W-:Y:S01]  /*2400*/  MOV R85, UR20 ;  /* 0x0000001400557c02 */ /* 0x000fe20008000f00 */
[----:B--2---:R-:W-:Y:S01]  /*2410*/  FMUL R33, R33, UR27 ;  /* 0x0000001b21217c20 */ /* 0x004fe20008400000 */
[----:B------:R-:W-:Y:S01]  /*2420*/  FMUL R35, R35, UR27 ;  /* 0x0000001b23237c20 */ /* 0x000fe20008400000 */
[----:B------:R-:W-:Y:S01]  /*2430*/  FMUL R37, R37, UR27 ;  /* 0x0000001b25257c20 */ /* 0x000fe20008400000 */
[----:B------:R-:W-:Y:S01]  /*2440*/  FMUL R36, R36, UR27 ;  /* 0x0000001b24247c20 */ /* 0x000fe20008400000 */
[----:B------:R-:W-:Y:S01]  /*2450*/  FMUL R34, R34, UR27 ;  /* 0x0000001b22227c20 */ /* 0x000fe20008400000 */
[----:B------:R-:W-:Y:S01]  /*2460*/  FMUL R21, R21, UR27 ;  /* 0x0000001b15157c20 */ /* 0x000fe20008400000 */
[----:B------:R-:W-:Y:S01]  /*2470*/  FMUL R23, R23, UR27 ;  /* 0x0000001b17177c20 */ /* 0x000fe20008400000 */
[----:B------:R-:W-:Y:S01]  /*2480*/  FMUL R22, R22, UR27 ;  /* 0x0000001b16167c20 */ /* 0x000fe20008400000 */
[----:B------:R-:W-:Y:S01]  /*2490*/  FMUL R10, R33, -1.4426950216293334961 ;  /* 0xbfb8aa3b210a7820 */ /* 0x000fe20000400000 */
[----:B------:R-:W-:Y:S01]  /*24a0*/  FMUL R32, R32, UR27 ;  /* 0x0000001b20207c20 */ /* 0x000fe20008400000 */
[----:B-1----:R-:W-:Y:S01]  /*24b0*/  FMUL R7, R35, -1.4426950216293334961 ;  /* 0xbfb8aa3b23077820 */ /* 0x002fe20000400000 */
[----:B------:R-:W-:Y:S01]  /*24c0*/  FMUL R25, R25, UR27 ;  /* 0x0000001b19197c20 */ /* 0x000fe20008400000 */
        /* <DEDUP_REMOVED lines=32> */
[----:B------:R-:W1:Y:S01]  /*26d0*/  MUFU.EX2 R10, R10 ;  /* 0x0000000a000a7308 */ /* 0x000e620000000800 */
[----:B------:R-:W-:Y:S01]  /*26e0*/  LEA R86, R85, R63, 0xd ;  /* 0x0000003f55567211 */ /* 0x000fe200078e68ff */
[----:B------:R-:W-:Y:S01]  /*26f0*/  FMUL R39, R39, UR27 ;  /* 0x0000001b27277c20 */ /* 0x000fe20008400000 */
[----:B------:R-:W-:Y:S01]  /*2700*/  FMUL R40, R40, UR27 ;  /* 0x0000001b28287c20 */ /* 0x000fe20008400000 */
[----:B------:R-:W-:Y:S01]  /*2710*/  FMUL R38, R38, UR27 ;  /* 0x0000001b26267c20 */ /* 0x000fe20008400000 */
[----:B------:R-:W-:Y:S01]  /*2720*/  MOV R86, R86 ;  /* 0x0000005600567202 */ /* 0x000fe20000000f00 */
[----:B------:R-:W-:Y:S01]  /*2730*/  FMUL R41, R41, UR27 ;  /* 0x0000001b29297c20 */ /* 0x000fe20008400000 */
[----:B------:R-:W-:Y:S01]  /*2740*/  FMUL R42, R42, UR27 ;  /* 0x0000001b2a2a7c20 */ /* 0x000fe20008400000 */
[----:B------:R-:W2:Y:S01]  /*2750*/  MUFU.EX2 R7, R7 ;  /* 0x0000000700077308 */ /* 0x000ea20000000800 */
[----:B------:R-:W-:Y:S01]  /*2760*/  FMUL R46, R46, UR27 ;  /* 0x0000001b2e2e7c20 */ /* 0x000fe20008400000 */
[----:B------:R-:W-:-:S04]  /*2770*/  ULEA.HI UR8, UR8, UR9, URZ, 0x2 ;  /* 0x0000000908087291 */ /* 0x000fc8000f8f10ff */
[----:B------:R-:W-:Y:S02]  /*2780*/  ULOP3.LUT UR8, UR8, 0xfffffffc, URZ, 0xc0, !UPT ;  /* 0xfffffffc08087892 */ /* 0x000fe4000f8ec0ff */
[----:B------:R-:W3:Y:S01]  /*2790*/  MUFU.EX2 R8, R8 ;  /* 0x0000000800087308 */ /* 0x000ee20000000800 */
[----:B-1----:R-:W-:Y:S01]  /*27a0*/  FADD R94, R10, 1 ;  /* 0x3f8000000a5e7421 */ /* 0x002fe20000000000 */
[----:B------:R-:W-:-:S06]  /*27b0*/  UIADD3 UR8, UPT, UPT, UR9, -UR8, URZ ;  /* 0x8000000809087290 */ /* 0x000fcc000fffe0ff */
[----:B------:R-:W1:Y:S01]  /*27c0*/  MUFU.EX2 R51, R51 ;  /* 0x0000003300337308 */ /* 0x000e620000000800 */
[----:B--2---:R-:W-:-:S07]  /*27d0*/  FADD R10, R7, 1 ;  /* 0x3f800000070a7421 */ /* 0x004fce0000000000 */
[----:B------:R-:W2:Y:S01]  /*27e0*/  MUFU.EX2 R11, R11 ;  /* 0x0000000b000b7308 */ /* 0x000ea20000000800 */
[----:B---3--:R-:W-:-:S07]  /*27f0*/  FADD R8, R8, 1 ;  /* 0x3f80000008087421 */ /* 0x008fce0000000000 */
[----:B------:R-:W3:Y:S01]  /*2800*/  MUFU.EX2 R6, R6 ;  /* 0x0000000600067308 */ /* 0x000ee20000000800 */
[----:B-1----:R-:W-:Y:S01]  /*2810*/  FADD R7, R51, 1 ;  /* 0x3f80000033077421 */ /* 0x002fe20000000000 */
[----:B------:R-:W-:-:S06]  /*2820*/  F2FP.BF16.F32.PACK_AB R51, R23, R22 ;  /* 0x000000161733723e */ /* 0x000fcc00000010ff */
[----:B------:R-:W1:Y:S01]  /*2830*/  MUFU.EX2 R9, R9 ;  /* 0x0000000900097308 */ /* 0x000e620000000800 */
[----:B--2---:R-:W-:-:S07]  /*2840*/  FADD R11, R11, 1 ;  /* 0x3f8000000b0b7421 */ /* 0x004fce0000000000 */
[----:B------:R-:W2:Y:S01]  /*2850*/  MUFU.EX2 R5, R5 ;  /* 0x0000000500057308 */ /* 0x000ea20000000800 */
[----:B---3--:R-:W-:-:S07]  /*2860*/  FADD R6, R6, 1 ;  /* 0x3f80000006067421 */ /* 0x008fce0000000000 */
[----:B------:R-:W3:Y:S01]  /*2870*/  MUFU.EX2 R52, R52 ;  /* 0x0000003400347308 */ /* 0x000ee20000000800 */
[----:B-1----:R-:W-:-:S07]  /*2880*/  FADD R4, R9, 1 ;  /* 0x3f80000009047421 */ /* 0x002fce0000000000 */
        /* <DEDUP_REMOVED lines=26> */
[----:B------:R-:W2:Y:S01]  /*2a30*/  MUFU.RCP R7, R7 ;  /* 0x0000000700077308 */ /* 0x000ea20000001000 */
[----:B---3--:R-:W-:-:S07]  /*2a40*/  FADD R57, R57, 1 ;  /* 0x3f80000039397421 */ /* 0x008fce0000000000 */
[----:B------:R-:W3:Y:S01]  /*2a50*/  MUFU.RCP R8, R8 ;  /* 0x0000000800087308 */ /* 0x000ee20000001000 */
[----:B-1----:R-:W-:-:S07]  /*2a60*/  FADD R50, R50, 1 ;  /* 0x3f80000032327421 */ /* 0x002fce0000000000 */
[----:B------:R-:W1:Y:S01]  /*2a70*/  MUFU.RCP R89, R52 ;  /* 0x0000003400597308 */ /* 0x000e620000001000 */
[----:B--2---:R-:W-:-:S07]  /*2a80*/  FMUL R88, R36, R7 ;  /* 0x0000000724587220 */ /* 0x004fce0000400000 */
[----:B------:R-:W2:Y:S01]  /*2a90*/  MUFU.RCP R94, R94 ;  /* 0x0000005e005e7308 */ /* 0x000ea20000001000 */
[----:B---3--:R-:W-:-:S07]  /*2aa0*/  FMUL R95, R37, R8 ;  /* 0x00000008255f7220 */ /* 0x008fce0000400000 */
[----:B------:R-:W3:Y:S01]  /*2ab0*/  MUFU.RCP R11, R11 ;  /* 0x0000000b000b7308 */ /* 0x000ee20000001000 */
[----:B-1----:R-:W-:Y:S01]  /*2ac0*/  FMUL R89, R32, R89 ;  /* 0x0000005920597220 */ /* 0x002fe20000400000 */
[----:B------:R-:W-:-:S06]  /*2ad0*/  F2FP.BF16.F32.PACK_AB R52, R25, R24 ;  /* 0x000000181934723e */ /* 0x000fcc00000010ff */
[----:B------:R-:W1:Y:S01]  /*2ae0*/  MUFU.RCP R10, R10 ;  /* 0x0000000a000a7308 */ /* 0x000e620000001000 */
[----:B--2---:R-:W-:-:S07]  /*2af0*/  FMUL R94, R33, R94 ;  /* 0x0000005e215e7220 */ /* 0x004fce0000400000 */
[----:B------:R2:W4:Y:S01]  /*2b00*/  MUFU.RCP R83, R56 ;  /* 0x0000003800537308 */ /* 0x0005220000001000 */
[----:B---3--:R-:W-:-:S07]  /*2b10*/  FMUL R92, R34, R11 ;  /* 0x0000000b225c7220 */ /* 0x008fce0000400000 */
[----:B------:R-:W3:Y:S01]  /*2b20*/  MUFU.RCP R84, R15 ;  /* 0x0000000f00547308 */ /* 0x000ee20000001000 */
[----:B-1----:R-:W-:-:S07]  /*2b30*/  FMUL R91, R35, R10 ;  /* 0x0000000a235b7220 */ /* 0x002fce0000400000 */
[----:B------:R-:W1:Y:S01]  /*2b40*/  MUFU.RCP R81, R55 ;  /* 0x0000003700517308 */ /* 0x000e620000001000 */
[----:B--2---:R-:W-:Y:S01]  /*2b50*/  F2FP.BF16.F32.PACK_AB R56, R33, R32 ;  /* 0x000000202138723e */ /* 0x004fe200000010ff */
[----:B----4-:R-:W-:-:S06]  /*2b60*/  FMUL R83, R24, R83 ;  /* 0x0000005318537220 */ /* 0x010fcc0000400000 */
[----:B------:R-:W2:Y:S01]  /*2b70*/  MUFU.RCP R82, R14 ;  /* 0x0000000e00527308 */ /* 0x000ea20000001000 */
[----:B---3--:R-:W-:-:S07]  /*2b80*/  FMUL R84, R25, R84 ;  /* 0x0000005419547220 */ /* 0x008fce0000400000 */
[----:B------:R-:W3:Y:S01]  /*2b90*/  MUFU.RCP R79, R54 ;  /* 0x00000036004f7308 */ /* 0x000ee20000001000 */
[----:B-1----:R-:W-:Y:S01]  /*2ba0*/  FMUL R81, R26, R81 ;  /* 0x000000511a517220 */ /* 0x002fe20000400000 */
[----:B------:R-:W-:-:S06]  /*2bb0*/  F2FP.BF16.F32.PACK_AB R55, R31, R30 ;  /* 0x0000001e1f37723e */ /* 0x000fcc00000010ff */
[----:B------:R1:W4:Y:S01]  /*2bc0*/  MUFU.RCP R80, R13 ;  /* 0x0000000d00507308 */ /* 0x0003220000001000 */
[----:B--2---:R-:W-:-:S07]  /*2bd0*/  FMUL R82, R27, R82 ;  /* 0x000000521b527220 */ /* 0x004fce0000400000 */
[----:B------:R2:W5:Y:S01]  /*2be0*/  MUFU.RCP R77, R53 ;  /* 0x00000035004d7308 */ /* 0x0005620000001000 */
[----:B---3--:R-:W-:Y:S01]  /*2bf0*/  FMUL R79, R28, R79 ;  /* 0x0000004f1c4f7220 */ /* 0x008fe20000400000 */
[----:B------:R-:W-:-:S06]  /*2c00*/  F2FP.BF16.F32.PACK_AB R54, R29, R28 ;  /* 0x0000001c1d36723e */ /* 0x000fcc00000010ff */
[----:B------:R3:W3:Y:S01]  /*2c10*/  MUFU.RCP R78, R12 ;  /* 0x0000000c004e7308 */ /* 0x0006e20000001000 */
[----:B-1----:R-:W-:Y:S02]  /*2c20*/  HFMA2 R13, -RZ, RZ, 0, 0 ;  /* 0x00000000ff0d7431 */ /* 0x002fe400000001ff */
[----:B----4-:R-:W-:-:S05]  /*2c30*/  FMUL R80, R29, R80 ;  /* 0x000000501d507220 */ /* 0x010fca0000400000 */
[----:B------:R1:W4:Y:S01]  /*2c40*/  MUFU.RCP R75, R58 ;  /* 0x0000003a004b7308 */ /* 0x0003220000001000 */
[----:B--2---:R-:W-:Y:S01]  /*2c50*/  F2FP.BF16.F32.PACK_AB R53, R27, R26 ;  /* 0x0000001a1b35723e */ /* 0x004fe200000010ff */
[----:B-----5:R-:W-:-:S06]  /*2c60*/  FMUL R77, R30, R77 ;  /* 0x0000004d1e4d7220 */ /* 0x020fcc0000400000 */
[----:B------:R-:W2:Y:S01]  /*2c70*/  MUFU.RCP R76, R49 ;  /* 0x00000031004c7308 */ /* 0x000ea20000001000 */
[----:B---3--:R-:W-:Y:S01]  /*2c80*/  LEA R12, R85, R62, 0xd ;  /* 0x0000003e550c7211 */ /* 0x008fe200078e68ff */
[----:B------:R-:W-:-:S03]  /*2c90*/  FMUL R78, R31, R78 ;  /* 0x0000004e1f4e7220 */ /* 0x000fc60000400000 */
[----:B------:R-:W-:-:S03]  /*2ca0*/  MOV R93, R12 ;  /* 0x0000000c005d7202 */ /* 0x000fc60000000f00 */
[----:B------:R3:W5:Y:S01]  /*2cb0*/  MUFU.RCP R73, R57 ;  /* 0x0000003900497308 */ /* 0x0007620000001000 */
[----:B-1----:R-:W-:Y:S01]  /*2cc0*/  F2FP.BF16.F32.PACK_AB R58, R37, R36 ;  /* 0x00000024253a723e */ /* 0x002fe200000010ff */
[----:B----4-:R-:W-:-:S06]  /*2cd0*/  FMUL R75, R16, R75 ;  /* 0x0000004b104b7220 */ /* 0x010fcc0000400000 */
[----:B------:R1:W4:Y:S01]  /*2ce0*/  MUFU.RCP R74, R48 ;  /* 0x00000030004a7308 */ /* 0x0003220000001000 */
[----:B--2---:R-:W-:Y:S01]  /*2cf0*/  FMUL R76, R17, R76 ;  /* 0x0000004c114c7220 */ /* 0x004fe20000400000 */
[----:B------:R-:W-:-:S06]  /*2d00*/  F2FP.BF16.F32.PACK_AB R49, R19, R18 ;  /* 0x000000121331723e */ /* 0x000fcc00000010ff */
[----:B------:R-:W2:Y:S01]  /*2d10*/  MUFU.RCP R59, R50 ;  /* 0x00000032003b7308 */ /* 0x000ea20000001000 */
[----:B---3--:R-:W-:Y:S01]  /*2d20*/  F2FP.BF16.F32.PACK_AB R57, R35, R34 ;  /* 0x000000222339723e */ /* 0x008fe200000010ff */
[----:B-----5:R-:W-:-:S06]  /*2d30*/  FMUL R73, R18, R73 ;  /* 0x0000004912497220 */ /* 0x020fcc0000400000 */
[----:B------:R-:W3:Y:S01]  /*2d40*/  MUFU.RCP R6, R6 ;  /* 0x0000000600067308 */ /* 0x000ee20000001000 */
[----:B-1----:R-:W-:Y:S01]  /*2d50*/  F2FP.BF16.F32.PACK_AB R48, R17, R16 ;  /* 0x000000101130723e */ /* 0x002fe200000010ff */
[----:B----4-:R-:W-:-:S06]  /*2d60*/  FMUL R74, R19, R74 ;  /* 0x0000004a134a7220 */ /* 0x010fcc0000400000 */
[----:B------:R-:W1:Y:S01]  /*2d70*/  MUFU.RCP R4, R4 ;  /* 0x0000000400047308 */ /* 0x000e620000001000 */
[----:B--2---:R-:W-:Y:S01]  /*2d80*/  FMUL R59, R20, R59 ;  /* 0x0000003b143b7220 */ /* 0x004fe20000400000 */
[----:B------:R-:W-:-:S06]  /*2d90*/  F2FP.BF16.F32.PACK_AB R50, R21, R20 ;  /* 0x000000141532723e */ /* 0x000fcc00000010ff */
[----:B------:R-:W2:Y:S01]  /*2da0*/  MUFU.RCP R5, R5 ;  /* 0x0000000500057308 */ /* 0x000ea20000001000 */
[----:B---3--:R-:W-:Y:S01]  /*2db0*/  FMUL R71, R21, R6 ;  /* 0x0000000615477220 */ /* 0x008fe20000400000 */
[----:B-1----:R-:W-:Y:S01]  /*2dc0*/  FMUL R37, R23, R4 ;  /* 0x0000000417257220 */ /* 0x002fe20000400000 */
[----:B--2---:R-:W-:Y:S02]  /*2dd0*/  FMUL R36, R22, R5 ;  /* 0x0000000516247220 */ /* 0x004fe40000400000 */
[----:B------:R-:W1:Y:S02]  /*2de0*/  LDTM.16dp256bit.x8 R4, tmem[UR6] ;  /* 0x00000006000479ee */ /* 0x000e6400081a0000 */
[----:B-1----:R-:W-:Y:S01]  /*2df0*/  FMUL R87, R21, UR27 ;  /* 0x0000001b15577c20 */ /* 0x002fe20008400000 */
[----:B------:R-:W-:Y:S01]  /*2e00*/  FMUL R90, R20, UR27 ;  /* 0x0000001b145a7c20 */ /* 0x000fe20008400000 */
[----:B------:R-:W-:Y:S01]  /*2e10*/  FMUL R96, R25, UR27 ;  /* 0x0000001b19607c20 */ /* 0x000fe20008400000 */
[----:B------:R-:W-:Y:S01]  /*2e20*/  FMUL R25, R7, UR27 ;  /* 0x0000001b07197c20 */ /* 0x000fe20008400000 */
[----:B------:R-:W-:Y:S01]  /*2e30*/  FMUL R21, R87, R94 ;  /* 0x0000005e57157220 */ /* 0x000fe20000400000 */
[----:B------:R-:W-:Y:S01]  /*2e40*/  FMUL R20, R90, R89 ;  /* 0x000000595a147220 */ /* 0x000fe20000400000 */
[----:B------:R-:W-:Y:S01]  /*2e50*/  FMUL R89, R22, UR27 ;  /* 0x0000001b16597c20 */ /* 0x000fe20008400000 */
[----:B------:R-:W-:Y:S01]  /*2e60*/  FMUL R94, R23, UR27 ;  /* 0x0000001b175e7c20 */ /* 0x000fe20008400000 */
[----:B------:R-:W-:Y:S01]  /*2e70*/  FMUL R95, R96, R95 ;  /* 0x0000005f605f7220 */ /* 0x000fe20000400000 */
[----:B------:R-:W-:Y:S01]  /*2e80*/  FMUL R23, R5, UR27 ;  /* 0x0000001b05177c20 */ /* 0x000fe20008400000 */
[----:B------:R-:W-:Y:S01]  /*2e90*/  F2FP.BF16.F32.PACK_AB R20, R21, R20 ;  /* 0x000000141514723e */ /* 0x000fe200000010ff */
[----:B------:R-:W-:Y:S01]  /*2ea0*/  FMUL R21, R89, R92 ;  /* 0x0000005c59157220 */ /* 0x000fe20000400000 */
[----:B------:R-:W-:Y:S01]  /*2eb0*/  FMUL R22, R94, R91 ;  /* 0x0000005b5e167220 */ /* 0x000fe20000400000 */
[----:B------:R-:W-:Y:S01]  /*2ec0*/  FMUL R91, R24, UR27 ;  /* 0x0000001b185b7c20 */ /* 0x000fe20008400000 */
[----:B------:R-:W-:Y:S01]  /*2ed0*/  FMUL R24, R4, UR27 ;  /* 0x0000001b04187c20 */ /* 0x000fe20008400000 */
[----:B------:R-:W-:Y:S01]  /*2ee0*/  FMUL R92, R9, UR27 ;  /* 0x0000001b095c7c20 */ /* 0x000fe20008400000 */
[----:B------:R-:W-:Y:S01]  /*2ef0*/  FMUL R98, R11, UR27 ;  /* 0x0000001b0b627c20 */ /* 0x000fe20008400000 */
[----:B------:R-:W-:Y:S01]  /*2f00*/  F2FP.BF16.F32.PACK_AB R21, R22, R21 ;  /* 0x000000151615723e */ /* 0x000fe200000010ff */
[----:B------:R-:W-:Y:S01]  /*2f10*/  FMUL R22, R91, R88 ;  /* 0x000000585b167220 */ /* 0x000fe20000400000 */
[----:B------:R-:W-:Y:S01]  /*2f20*/  FMUL R88, R6, UR27 ;  /* 0x0000001b06587c20 */ /* 0x000fe20008400000 */
[----:B------:R-:W-:Y:S01]  /*2f30*/  FMUL R97, R10, UR27 ;  /* 0x0000001b0a617c20 */ /* 0x000fe20008400000 */
[----:B------:R-:W-:Y:S01]  /*2f40*/  F2FP.BF16.F32.PACK_AB R4, R23, R24 ;  /* 0x000000181704723e */ /* 0x000fe200000010ff */
        /* <DEDUP_REMOVED lines=9> */
[----:B------:R-:W-:Y:S01]  /*2fe0*/  FMUL R17, R17, UR27 ;  /* 0x0000001b11117c20 */ /* 0x000fe20008400000 */
[----:B------:R-:W-:Y:S01]  /*2ff0*/  FMUL R16, R16, UR27 ;  /* 0x0000001b10107c20 */ /* 0x000fe20008400000 */
[----:B------:R-:W-:Y:S01]  /*3000*/  FMUL R19, R19, UR27 ;  /* 0x0000001b13137c20 */ /* 0x000fe20008400000 */
[----:B------:R1:W-:Y:S01]  /*3010*/  STSM.16.M88.4 [R93], R4 ;  /* 0x000000045d007844 */ /* 0x0003e20000000200 */
[----:B------:R-:W-:Y:S01]  /*3020*/  FMUL R18, R18, UR27 ;  /* 0x0000001b12127c20 */ /* 0x000fe20008400000 */
        /* <DEDUP_REMOVED lines=15> */
[----:B------:R-:W-:Y:S01]  /*3120*/  FMUL R12, R12, R83 ;  /* 0x000000530c0c7220 */ /* 0x000fe20000400000 */
[----:B------:R-:W-:Y:S01]  /*3130*/  FMUL R13, R13, R84 ;  /* 0x000000540d0d7220 */ /* 0x000fe20000400000 */
[----:B------:R-:W-:Y:S01]  /*3140*/  FMUL R84, R46, -1.4426950216293334961 ;  /* 0xbfb8aa3b2e547820 */ /* 0x000fe20000400000 */
[----:B------:R-:W-:Y:S01]  /*3150*/  FMUL R82, R15, R82 ;  /* 0x000000520f527220 */ /* 0x000fe20000400000 */
[----:B------:R-:W-:Y:S01]  /*3160*/  FMUL R15, R18, R77 ;  /* 0x0000004d120f7220 */ /* 0x000fe20000400000 */
[----:B------:R-:W-:Y:S01]  /*3170*/  FMUL R81, R14, R81 ;  /* 0x000000510e517220 */ /* 0x000fe20000400000 */
[----:B------:R-:W-:Y:S01]  /*3180*/  FMUL R14, R16, R79 ;  /* 0x0000004f100e7220 */ /* 0x000fe20000400000 */
[----:B------:R-:W-:Y:S01]  /*3190*/  FMUL R17, R17, R80 ;  /* 0x0000005011117220 */ /* 0x000fe20000400000 */
[----:B------:R-:W-:Y:S01]  /*31a0*/  MUFU.EX2 R84, R84 ;  /* 0x0000005400547308 */ /* 0x000fe20000000800 */
[----:B------:R-:W-:Y:S01]  /*31b0*/  FMUL R78, R19, R78 ;  /* 0x0000004e134e7220 */ /* 0x000fe20000400000 */
[----:B------:R-:W-:Y:S01]  /*31c0*/  FMUL R75, R24, R75 ;  /* 0x0000004b184b7220 */ /* 0x000fe20000400000 */
[----:B------:R-:W-:Y:S01]  /*31d0*/  FMUL R76, R23, R76 ;  /* 0x0000004c174c7220 */ /* 0x000fe20000400000 */
[----:B------:R-:W-:Y:S01]  /*31e0*/  MOV R23, UR8 ;  /* 0x0000000800177c02 */ /* 0x000fe20008000f00 */
[----:B------:R-:W-:Y:S01]  /*31f0*/  FMUL R73, R88, R73 ;  /* 0x0000004958497220 */ /* 0x000fe20000400000 */
[----:B-1----:R-:W-:Y:S01]  /*3200*/  F2FP.BF16.F32.PACK_AB R6, R96, R91 ;  /* 0x0000005b6006723e */ /* 0x002fe200000010ff */
[----:B------:R-:W-:Y:S01]  /*3210*/  HFMA2 R91, -RZ, RZ, 0, 0 ;  /* 0x00000000ff5b7431 */ /* 0x000fe200000001ff */
[----:B------:R-:W-:Y:S01]  /*3220*/  F2FP.BF16.F32.PACK_AB R4, R87, R90 ;  /* 0x0000005a5704723e */ /* 0x000fe200000010ff */
[----:B------:R-:W-:Y:S01]  /*3230*/  FMUL R74, R25, R74 ;  /* 0x0000004a194a7220 */ /* 0x000fe20000400000 */
[----:B------:R-:W-:Y:S01]  /*3240*/  LEA R90, R85, R64, 0xd ;  /* 0x00000040555a7211 */ /* 0x000fe200078e68ff */
[----:B------:R-:W-:Y:S01]  /*3250*/  FMUL R97, R97, R36 ;  /* 0x0000002461617220 */ /* 0x000fe20000400000 */
[----:B------:R-:W-:Y:S01]  /*3260*/  F2FP.BF16.F32.PACK_AB R5, R94, R89 ;  /* 0x000000595e05723e */ /* 0x000fe200000010ff */
[----:B------:R-:W-:Y:S01]  /*3270*/  HFMA2 R89, -RZ, RZ, 0, 0 ;  /* 0x00000000ff597431 */ /* 0x000fe200000001ff */
[----:B------:R-:W-:Y:S01]  /*3280*/  F2FP.BF16.F32.PACK_AB R7, R27, R26 ;  /* 0x0000001a1b07723e */ /* 0x000fe200000010ff */
[----:B------:R-:W-:Y:S01]  /*3290*/  FMUL R98, R98, R37 ;  /* 0x0000002562627220 */ /* 0x000fe20000400000 */
[----:B------:R-:W-:Y:S01]  /*32a0*/  MOV R88, R72 ;  /* 0x0000004800587202 */ /* 0x000fe20000000f00 */
[----:B------:R-:W-:Y:S01]  /*32b0*/  FMUL R71, R92, R71 ;  /* 0x000000475c477220 */ /* 0x000fe20000400000 */
[----:B------:R-:W-:-:S02]  /*32c0*/  MOV R87, R90 ;  /* 0x0000005a00577202 */ /* 0x000fc40000000f00 */
[----:B------:R-:W-:Y:S01]  /*32d0*/  LEA R36, R23, R63, 0xd ;  /* 0x0000003f17247211 */ /* 0x000fe200078e68ff */
[----:B--2---:R-:W-:Y:S01]  /*32e0*/  FMUL R10, R41, -1.4426950216293334961 ;  /* 0xbfb8aa3b290a7820 */ /* 0x004fe20000400000 */
[----:B------:R-:W-:Y:S01]  /*32f0*/  LEA R8, R85, R65, 0xd ;  /* 0x0000004155087211 */ /* 0x000fe200078e68ff */
[----:B------:R1:W-:Y:S01]  /*3300*/  STSM.16.M88.4 [R87], R4 ;  /* 0x0000000457007844 */ /* 0x0003e20000000200 */
[----:B------:R-:W-:Y:S01]  /*3310*/  MOV R9, RZ ;  /* 0x000000ff00097202 */ /* 0x000fe20000000f00 */
[----:B------:R-:W-:Y:S01]  /*3320*/  FMUL R86, R42, -1.4426950216293334961 ;  /* 0xbfb8aa3b2a567820 */ /* 0x000fe20000400000 */
[----:B------:R-:W-:Y:S01]  /*3330*/  MOV R25, R88 ;  /* 0x0000005800197202 */ /* 0x000fe20000000f00 */
[----:B------:R-:W-:Y:S01]  /*3340*/  MUFU.EX2 R10, R10 ;  /* 0x0000000a000a7308 */ /* 0x000fe20000000800 */
[----:B------:R-:W-:Y:S01]  /*3350*/  MOV R11, R8 ;  /* 0x00000008000b7202 */ /* 0x000fe20000000f00 */
[----:B------:R-:W-:Y:S01]  /*3360*/  FMUL R8, R39, -1.4426950216293334961 ;  /* 0xbfb8aa3b27087820 */ /* 0x000fe20000400000 */
[----:B------:R-:W-:Y:S01]  /*3370*/  FMUL R9, R38, -1.4426950216293334961 ;  /* 0xbfb8aa3b26097820 */ /* 0x000fe20000400000 */
[----:B------:R-:W-:-:S02]  /*3380*/  LEA R88, R23, R65, 0xd ;  /* 0x0000004117587211 */ /* 0x000fc400078e68ff */
[----:B------:R-:W-:Y:S02]  /*3390*/  MOV R37, RZ ;  /* 0x000000ff00257202 */ /* 0x000fe40000000f00 */
[----:B------:R-:W2:Y:S01]  /*33a0*/  MUFU.EX2 R8, R8 ;  /* 0x0000000800087308 */ /* 0x000ea20000000800 */
[----:B------:R-:W-:Y:S02]  /*33b0*/  F2FP.BF16.F32.PACK_AB R12, R13, R12 ;  /* 0x0000000c0d0c723e */ /* 0x000fe400000010ff */
[----:B------:R-:W-:Y:S02]  /*33c0*/  MOV R37, R36 ;  /* 0x0000002400257202 */ /* 0x000fe40000000f00 */
[----:B------:R-:W-:Y:S02]  /*33d0*/  MOV R36, R88 ;  /* 0x0000005800247202 */ /* 0x000fe40000000f00 */
[----:B------:R-:W-:Y:S01]  /*33e0*/  F2FP.BF16.F32.PACK_AB R13, R82, R81 ;  /* 0x00000051520d723e */ /* 0x000fe200000010ff */
[----:B------:R-:W3:Y:S01]  /*33f0*/  MUFU.EX2 R9, R9 ;  /* 0x0000000900097308 */ /* 0x000ee20000000800 */
[----:B------:R-:W-:-:S02]  /*3400*/  F2FP.BF16.F32.PACK_AB R14, R17, R14 ;  /* 0x0000000e110e723e */ /* 0x000fc400000010ff */
[----:B------:R-:W-:Y:S01]  /*3410*/  F2FP.BF16.F32.PACK_AB R15, R78, R15 ;  /* 0x0000000f4e0f723e */ /* 0x000fe200000010ff */
[----:B--2---:R-:W-:Y:S01]  /*3420*/  FADD R8, R8, 1 ;  /* 0x3f80000008087421 */ /* 0x004fe20000000000 */
[----:B-1----:R-:W-:Y:S01]  /*3430*/  F2FP.BF16.F32.PACK_AB R4, R29, R28 ;  /* 0x0000001c1d04723e */ /* 0x002fe200000010ff */
[----:B------:R-:W-:Y:S01]  /*3440*/  HFMA2 R87, -RZ, RZ, 0, 0 ;  /* 0x00000000ff577431 */ /* 0x000fe200000001ff */
[----:B------:R-:W-:Y:S02]  /*3450*/  F2FP.BF16.F32.PACK_AB R5, R31, R30 ;  /* 0x0000001e1f05723e */ /* 0x000fe400000010ff */
[----:B------:R-:W-:Y:S01]  /*3460*/  F2FP.BF16.F32.PACK_AB R6, R33, R32 ;  /* 0x000000202106723e */ /* 0x000fe200000010ff */
[----:B------:R-:W1:Y:S01]  /*3470*/  MUFU.RCP R8, R8 ;  /* 0x0000000800087308 */ /* 0x000e620000001000 */
[----:B------:R-:W-:Y:S01]  /*3480*/  F2FP.BF16.F32.PACK_AB R7, R35, R34 ;  /* 0x000000222307723e */ /* 0x000fe200000010ff */
[----:B---3--:R-:W-:-:S04]  /*3490*/  FADD R9, R9, 1 ;  /* 0x3f80000009097421 */ /* 0x008fc80000000000 */
[----:B------:R2:W-:Y:S02]  /*34a0*/  STSM.16.M88.4 [R11], R4 ;  /* 0x000000040b007844 */ /* 0x0005e40000000200 */
[----:B------:R-:W3:Y:S01]  /*34b0*/  MUFU.RCP R9, R9 ;  /* 0x0000000900097308 */ /* 0x000ee20000001000 */
[----:B-1----:R-:W-:Y:S01]  /*34c0*/  FMUL R8, R39, R8 ;  /* 0x0000000827087220 */ /* 0x002fe20000400000 */
[----:B---3--:R-:W-:-:S04]  /*34d0*/  FMUL R9, R38, R9 ;  /* 0x0000000926097220 */ /* 0x008fc80000400000 */
[----:B------:R-:W-:Y:S01]  /*34e0*/  FMUL R26, R26, R9 ;  /* 0x000000091a1a7220 */ /* 0x000fe20000400000 */
[----:B--2---:R-:W-:Y:S01]  /*34f0*/  FMUL R4, R40, -1.4426950216293334961 ;  /* 0xbfb8aa3b28047820 */ /* 0x004fe20000400000 */
[----:B------:R-:W-:Y:S01]  /*3500*/  FMUL R6, R45, UR27 ;  /* 0x0000001b2d067c20 */ /* 0x000fe20008400000 */
[----:B------:R-:W-:Y:S01]  /*3510*/  FMUL R5, R43, UR27 ;  /* 0x0000001b2b057c20 */ /* 0x000fe20008400000 */
[----:B------:R-:W-:Y:S01]  /*3520*/  FMUL R11, R44, UR27 ;  /* 0x0000001b2c0b7c20 */ /* 0x000fe20008400000 */
[----:B------:R-:W-:Y:S01]  /*3530*/  FMUL R7, R47, UR27 ;  /* 0x0000001b2f077c20 */ /* 0x000fe20008400000 */
[----:B------:R-:W-:Y:S01]  /*3540*/  FMUL R44, R6, -1.4426950216293334961 ;  /* 0xbfb8aa3b062c7820 */ /* 0x000fe20000400000 */
[----:B------:R-:W-:Y:S01]  /*3550*/  MUFU.EX2 R4, R4 ;  /* 0x0000000400047308 */ /* 0x000fe20000000800 */
[----:B------:R-:W-:Y:S01]  /*3560*/  FMUL R43, R5, -1.4426950216293334961 ;  /* 0xbfb8aa3b052b7820 */ /* 0x000fe20000400000 */
[----:B------:R-:W-:Y:S01]  /*3570*/  FMUL R85, R11, -1.4426950216293334961 ;  /* 0xbfb8aa3b0b557820 */ /* 0x000fe20000400000 */
[----:B------:R-:W-:-:S05]  /*3580*/  FMUL R83, R7, -1.4426950216293334961 ;  /* 0xbfb8aa3b07537820 */ /* 0x000fca0000400000 */
[----:B------:R-:W1:Y:S08]  /*3590*/  MUFU.EX2 R45, R86 ;  /* 0x00000056002d7308 */ /* 0x000e700000000800 */
[----:B------:R2:W3:Y:S08]  /*35a0*/  MUFU.EX2 R47, R85 ;  /* 0x00000055002f7308 */ /* 0x0004f00000000800 */
[----:B------:R-:W4:Y:S01]  /*35b0*/  MUFU.EX2 R44, R44 ;  /* 0x0000002c002c7308 */ /* 0x000f220000000800 */
[----:B-1----:R-:W-:Y:S01]  /*35c0*/  FADD R45, R45, 1 ;  /* 0x3f8000002d2d7421 */ /* 0x002fe20000000000 */
[----:B------:R-:W-:-:S04]  /*35d0*/  MOV R86, R66 ;  /* 0x0000004200567202 */ /* 0x000fc80000000f00 */
[----:B------:R-:W-:Y:S02]  /*35e0*/  MOV R24, R86 ;  /* 0x0000005600187202 */ /* 0x000fe40000000f00 */
[----:B------:R-:W1:Y:S01]  /*35f0*/  MUFU.EX2 R43, R43 ;  /* 0x0000002b002b7308 */ /* 0x000e620000000800 */
[----:B--2---:R-:W-:Y:S01]  /*3600*/  FADD R85, R4, 1 ;  /* 0x3f80000004557421 */ /* 0x004fe20000000000 */
[----:B------:R-:W-:Y:S01]  /*3610*/  FADD R4, R10, 1 ;  /* 0x3f8000000a047421 */ /* 0x000fe20000000000 */
[----:B---3--:R-:W-:Y:S01]  /*3620*/  FADD R18, R47, 1 ;  /* 0x3f8000002f127421 */ /* 0x008fe20000000000 */
[----:B------:R-:W-:Y:S01]  /*3630*/  FMUL R10, R95, R59 ;  /* 0x0000003b5f0a7220 */ /* 0x000fe20000400000 */
[----:B------:R-:W-:Y:S01]  /*3640*/  FADD R59, R84, 1 ;  /* 0x3f800000543b7421 */ /* 0x000fe20000000000 */
[----:B------:R-:W-:Y:S02]  /*3650*/  MOV R86, R68 ;  /* 0x0000004400567202 */ /* 0x000fe40000000f00 */
[----:B------:R-:W2:Y:S01]  /*3660*/  MUFU.EX2 R83, R83 ;  /* 0x0000005300537308 */ /* 0x000ea20000000800 */
[----:B----4-:R-:W-:Y:S01]  /*3670*/  FADD R47, R44, 1 ;  /* 0x3f8000002c2f7421 */ /* 0x010fe20000000000 */
[----:B------:R-:W-:-:S06]  /*3680*/  F2FP.BF16.F32.PACK_AB R10, R71, R10 ;  /* 0x0000000a470a723e */ /* 0x000fcc00000010ff */
[----:B------:R3:W4:Y:S01]  /*3690*/  MUFU.RCP R19, R45 ;  /* 0x0000002d00137308 */ /* 0x0007220000001000 */
[----:B-1----:R-:W-:Y:S01]  /*36a0*/  FADD R16, R43, 1 ;  /* 0x3f8000002b107421 */ /* 0x002fe20000000000 */
[----:B------:R-:W-:Y:S02]  /*36b0*/  MOV R43, R86 ;  /* 0x00000056002b7202 */ /* 0x000fe40000000f00 */
[----:B------:R-:W-:-:S04]  /*36c0*/  MOV R86, R70 ;  /* 0x0000004600567202 */ /* 0x000fc80000000f00 */
[----:B------:R-:W1:Y:S01]  /*36d0*/  MUFU.RCP R4, R4 ;  /* 0x0000000400047308 */ /* 0x000e620000001000 */
[----:B--2---:R-:W-:-:S07]  /*36e0*/  FADD R80, R83, 1 ;  /* 0x3f80000053507421 */ /* 0x004fce0000000000 */
[----:B------:R-:W2:Y:S01]  /*36f0*/  MUFU.RCP R18, R18 ;  /* 0x0000001200127308 */ /* 0x000ea20000001000 */
[----:B---3--:R-:W-:Y:S01]  /*3700*/  MOV R45, R86 ;  /* 0x00000056002d7202 */ /* 0x008fe20000000f00 */
[----:B----4-:R-:W-:Y:S01]  /*3710*/  FMUL R19, R42, R19 ;  /* 0x000000132a137220 */ /* 0x010fe20000400000 */
[----:B------:R-:W-:-:S03]  /*3720*/  LEA R86, R23, R62, 0xd ;  /* 0x0000003e17567211 */ /* 0x000fc600078e68ff */
[----:B------:R-:W-:Y:S01]  /*3730*/  FMUL R30, R30, R19 ;  /* 0x000000131e1e7220 */ /* 0x000fe20000400000 */
[----:B------:R-:W-:Y:S01]  /*3740*/  MOV R44, R86 ;  /* 0x00000056002c7202 */ /* 0x000fe20000000f00 */
[----:B------:R-:W3:Y:S01]  /*3750*/  MUFU.RCP R47, R47 ;  /* 0x0000002f002f7308 */ /* 0x000ee20000001000 */
[----:B-1----:R-:W-:Y:S01]  /*3760*/  FMUL R4, R41, R4 ;  /* 0x0000000429047220 */ /* 0x002fe20000400000 */
[----:B------:R-:W-:Y:S01]  /*3770*/  LEA R86, R23, R64, 0xd ;  /* 0x0000004017567211 */ /* 0x000fe200078e68ff */
[----:B------:R-:W-:Y:S01]  /*3780*/  FMUL R23, R27, R8 ;  /* 0x000000081b177220 */ /* 0x000fe20000400000 */
[----:B------:R1:W-:Y:S01]  /*3790*/  STSM.16.M88.4 [R44], R48 ;  /* 0x000000302c007844 */ /* 0x0003e20000000200 */
[----:B------:R-:W-:Y:S01]  /*37a0*/  FMUL R29, R29, R4 ;  /* 0x000000041d1d7220 */ /* 0x000fe20000400000 */
[----:B------:R-:W-:Y:S02]  /*37b0*/  MOV R77, R86 ;  /* 0x00000056004d7202 */ /* 0x000fe40000000f00 */
[----:B------:R-:W4:Y:S01]  /*37c0*/  MUFU.RCP R85, R85 ;  /* 0x0000005500557308 */ /* 0x000f220000001000 */
[----:B--2---:R-:W-:Y:S01]  /*37d0*/  FMUL R19, R11, R18 ;  /* 0x000000120b137220 */ /* 0x004fe20000400000 */
[----:B------:R1:W-:Y:S01]  /*37e0*/  STSM.16.M88.4 [R37], R52 ;  /* 0x0000003425007844 */ /* 0x0003e20000000200 */
[----:B------:R-:W-:-:S02]  /*37f0*/  F2FP.BF16.F32.PACK_AB R23, R23, R26 ;  /* 0x0000001a1717723e */ /* 0x000fc400000010ff */
[----:B------:R-:W-:-:S03]  /*3800*/  FMUL R19, R32, R19 ;  /* 0x0000001320137220 */ /* 0x000fc60000400000 */
[----:B------:R-:W2:Y:S01]  /*3810*/  MUFU.RCP R16, R16 ;  /* 0x0000001000107308 */ /* 0x000ea20000001000 */
[C---:B---3--:R-:W-:Y:S01]  /*3820*/  FMUL R8, R6.reuse, R47 ;  /* 0x0000002f06087220 */ /* 0x048fe20000400000 */
[----:B------:R-:W-:Y:S02]  /*3830*/  F2FP.BF16.F32.PACK_AB R6, R6, R11 ;  /* 0x0000000b0606723e */ /* 0x000fe400000010ff */
[----:B------:R-:W-:Y:S01]  /*3840*/  F2FP.BF16.F32.PACK_AB R11, R98, R97 ;  /* 0x00000061620b723e */ /* 0x000fe200000010ff */
[----:B------:R-:W-:Y:S01]  /*3850*/  FMUL R18, R33, R8 ;  /* 0x0000000821127220 */ /* 0x000fe20000400000 */
[----:B------:R-:W-:Y:S02]  /*3860*/  F2FP.BF16.F32.PACK_AB R8, R76, R75 ;  /* 0x0000004b4c08723e */ /* 0x000fe400000010ff */
[----:B------:R-:W3:Y:S01]  /*3870*/  MUFU.RCP R59, R59 ;  /* 0x0000003b003b7308 */ /* 0x000ee20000001000 */
[----:B----4-:R-:W-:Y:S01]  /*3880*/  FMUL R85, R40, R85 ;  /* 0x0000005528557220 */ /* 0x010fe20000400000 */
[----:B------:R-:W-:-:S06]  /*3890*/  F2FP.BF16.F32.PACK_AB R18, R18, R19 ;  /* 0x000000131212723e */ /* 0x000fcc00000010ff */
[----:B------:R-:W4:Y:S01]  /*38a0*/  MUFU.RCP R80, R80 ;  /* 0x0000005000507308 */ /* 0x000f220000001000 */
[C---:B--2---:R-:W-:Y:S01]  /*38b0*/  FMUL R4, R5.reuse, R16 ;  /* 0x0000001005047220 */ /* 0x044fe20000400000 */
[----:B------:R-:W-:Y:S01]  /*38c0*/  FMUL R16, R28, R85 ;  /* 0x000000551c107220 */ /* 0x000fe20000400000 */
[----:B------:R-:W-:Y:S02]  /*38d0*/  F2FP.BF16.F32.PACK_AB R5, R5, R42 ;  /* 0x0000002a0505723e */ /* 0x000fe400000010ff */
[----:B------:R-:W-:Y:S01]  /*38e0*/  FMUL R31, R31, R4 ;  /* 0x000000041f1f7220 */ /* 0x000fe20000400000 */
[----:B------:R-:W-:Y:S02]  /*38f0*/  F2FP.BF16.F32.PACK_AB R4, R41, R40 ;  /* 0x000000282904723e */ /* 0x000fe400000010ff */
[----:B------:R-:W-:Y:S01]  /*3900*/  F2FP.BF16.F32.PACK_AB R16, R29, R16 ;  /* 0x000000101d10723e */ /* 0x000fe200000010ff */
[----:B---3--:R-:W-:Y:S01]  /*3910*/  FMUL R9, R46, R59 ;  /* 0x0000003b2e097220 */ /* 0x008fe20000400000 */
[----:B------:R-:W-:-:S02]  /*3920*/  F2FP.BF16.F32.PACK_AB R59, R39, R38 ;  /* 0x00000026273b723e */ /* 0x000fc400000010ff */
[----:B------:R-:W-:Y:S01]  /*3930*/  F2FP.BF16.F32.PACK_AB R17, R31, R30 ;  /* 0x0000001e1f11723e */ /* 0x000fe200000010ff */
[----:B------:R-:W-:Y:S01]  /*3940*/  FMUL R34, R34, R9 ;  /* 0x0000000922227220 */ /* 0x000fe20000400000 */
[----:B------:R-:W-:Y:S01]  /*3950*/  F2FP.BF16.F32.PACK_AB R9, R74, R73 ;  /* 0x000000494a09723e */ /* 0x000fe200000010ff */
[----:B------:R1:W-:Y:S01]  /*3960*/  STSM.16.M88.4 [R77], R56 ;  /* 0x000000384d007844 */ /* 0x0003e20000000200 */
[C---:B----4-:R-:W-:Y:S01]  /*3970*/  FMUL R80, R7.reuse, R80 ;  /* 0x0000005007507220 */ /* 0x050fe20000400000 */
[----:B------:R-:W-:-:S03]  /*3980*/  F2FP.BF16.F32.PACK_AB R7, R7, R46 ;  /* 0x0000002e0707723e */ /* 0x000fc600000010ff */
[----:B------:R-:W-:Y:S02]  /*3990*/  FMUL R35, R35, R80 ;  /* 0x0000005023237220 */ /* 0x000fe40000400000 */
[----:B------:R1:W-:Y:S03]  /*39a0*/  STSM.16.M88.4 [R36], R4 ;  /* 0x0000000424007844 */ /* 0x0003e60000000200 */
[----:B------:R-:W-:Y:S01]  /*39b0*/  F2FP.BF16.F32.PACK_AB R19, R35, R34 ;  /* 0x000000222313723e */ /* 0x000fe200000010ff */
[----:B------:R1:W-:Y:S04]  /*39c0*/  STSM.16.M88.4 [R24], R8 ;  /* 0x0000000818007844 */ /* 0x0003e80000000200 */
[----:B------:R1:W-:Y:S04]  /*39d0*/  STSM.16.M88.4 [R43], R12 ;  /* 0x0000000c2b007844 */ /* 0x0003e80000000200 */
[----:B------:R1:W-:Y:S04]  /*39e0*/  STSM.16.M88.4 [R45], R20 ;  /* 0x000000142d007844 */ /* 0x0003e80000000200 */
[----:B------:R1:W-:Y:S01]  /*39f0*/  STSM.16.M88.4 [R25], R16 ;  /* 0x0000001019007844 */ /* 0x0003e20000000200 */
[----:B------:R2:W-:Y:S06]  /*3a00*/  MEMBAR.ALL.CTA ;  /* 0x0000000000007992 */ /* 0x0005ec0000008000 */
[----:B--2---:R-:W2:Y:S02]  /*3a10*/  FENCE.VIEW.ASYNC.S ;  /* 0x00000000000073c6 */ /* 0x004ea40000000000 */
[----:B--2---:R-:W-:Y:S06]  /*3a20*/  BAR.SYNC.DEFER_BLOCKING 0x1, 0x80 ;  /* 0x0042000000007b1d */ /* 0x004fec0000010000 */
[----:B------:R-:W-:Y:S05]  /*3a30*/  @P0 BRA `(.L_x_37) ;  /* 0x0000000000480947 */ /* 0x000fea0003800000 */
[----:B------:R-:W-:Y:S02]  /*3a40*/  USHF.L.U32 UR20, UR20, 0xc, URZ ;  /* 0x0000000c14147899 */ /* 0x000fe400080006ff */
[----:B------:R-:W-:Y:S02]  /*3a50*/  USHF.L.U32 UR8, UR8, 0xc, URZ ;  /* 0x0000000c08087899 */ /* 0x000fe400080006ff */
[----:B------:R-:W-:Y:S02]  /*3a60*/  UIADD3 UR5, UPT, UPT, UR30, UR5, UR5 ;  /* 0x000000051e057290 */ /* 0x000fe4000fffe005 */
[----:B------:R-:W-:Y:S02]  /*3a70*/  UIADD3 UR20, UPT, UPT, UR20, UR20, URZ ;  /* 0x0000001414147290 */ /* 0x000fe4000fffe0ff */
[----:B------:R-:W-:Y:S02]  /*3a80*/  UIADD3 UR8, UPT, UPT, UR8, UR8, URZ ;  /* 0x0000000808087290 */ /* 0x000fe4000fffe0ff */
[----:B------:R-:W-:-:S02]  /*3a90*/  USHF.L.U32 UR21, UR5, 0x7, URZ ;  /* 0x0000000705157899 */ /* 0x000fc400080006ff */
[----:B------:R-:W-:Y:S02]  /*3aa0*/  ULEA UR22, UR22, UR23, 0x7 ;  /* 0x0000001716167291 */ /* 0x000fe4000f8e38ff */
[----:B------:R-:W-:Y:S02]  /*3ab0*/  UIADD3 UR20, UPT, UPT, UR20, 0x400, UR26 ;  /* 0x0000040014147890 */ /* 0x000fe4000fffe01a */
[----:B------:R-:W-:Y:S02]  /*3ac0*/  UIADD3 UR8, UPT, UPT, UR8, 0x400, UR26 ;  /* 0x0000040008087890 */ /* 0x000fe4000fffe01a */
[----:B------:R-:W-:Y:S02]  /*3ad0*/  UIADD3 UR9, UPT, UPT, UR21, 0x40, URZ ;  /* 0x0000004015097890 */ /* 0x000fe4000fffe0ff */
[----:B------:R-:W-:Y:S01]  /*3ae0*/  USHF.L.U32 UR5, UR5, 0x6, URZ ;  /* 0x0000000605057899 */ /* 0x000fe200080006ff */
[----:B------:R-:W-:Y:S02]  /*3af0*/  UMOV UR10, UR22 ;  /* 0x00000016000a7c82 */ /* 0x000fe40008000000 */
[----:B------:R2:W-:Y:S01]  /*3b00*/  UTMASTG.2D [UR20], [UR34], desc[URZ] ;  /* 0x0000ff14220073b5 */ /* 0x0005e20008009000 */
[----:B------:R-:W-:-:S03]  /*3b10*/  UMOV UR6, UR22 ;  /* 0x0000001600067c82 */ /* 0x000fc60008000000 */
[----:B------:R2:W-:Y:S02]  /*3b20*/  UTMASTG.2D [UR8], [UR34], desc[URZ] ;  /* 0x0000ff08220073b5 */ /* 0x0005e40008009000 */
[----:B------:R2:W-:Y:S01]  /*3b30*/  UTMASTG.2D [UR4], [UR32], desc[URZ] ;  /* 0x0000ff04200073b5 */ /* 0x0005e20008009000 */
[----:B------:R0:W-:Y:S01]  /*3b40*/  UTMACMDFLUSH ;  /* 0x00000000000079b7 */ /* 0x0001e20000000000 */
[----:B--2---:R-:W-:-:S04]  /*3b50*/  DEPBAR.LE SB0, 0x3 ;  /* 0x000080c00000791a */ /* 0x004fc80000000000 */
.L_x_37:
[----:B------:R-:W-:Y:S01]  /*3b60*/  ULEA.HI.SX32 UR31, UR29, UR31, 0x1e ;  /* 0x0000001f1d1f7291 */ /* 0x000fe2000f8ff2ff */
[----:B------:R-:W-:Y:S01]  /*3b70*/  BAR.SYNC.DEFER_BLOCKING 0x1, 0x80 ;  /* 0x0042000000007b1d */ /* 0x000fe20000010000 */
[----:B------:R-:W-:Y:S01]  /*3b80*/  ELECT P0, URZ, PT ;  /* 0x0000000000ff782f */ /* 0x000fe20003800000 */
[----:B------:R-:W-:Y:S01]  /*3b90*/  VIADD R2, R2, 0x1 ;  /* 0x0000000102027836 */ /* 0x000fe20000000000 */
[----:B------:R-:W-:Y:S02]  /*3ba0*/  UIMAD.WIDE.U32 UR8, UR31, UR25, URZ ;  /* 0x000000191f0872a5 */ /* 0x000fe4000f8e00ff */
[----:B------:R-:W-:Y:S02]  /*3bb0*/  UISETP.GE.AND UP0, UPT, UR31, 0x200, UPT ;  /* 0x000002001f00788c */ /* 0x000fe4000bf06270 */
[----:B------:R-:W-:Y:S02]  /*3bc0*/  UIADD3 UR5, UPT, UPT, UR31, -UR9, URZ ;  /* 0x800000091f057290 */ /* 0x000fe4000fffe0ff */
[----:B------:R-:W-:-:S02]  /*3bd0*/  UIADD3 UR28, UPT, UPT, UR28, 0x1, URZ ;  /* 0x000000011c1c7890 */ /* 0x000fc4000fffe0ff */
[----:B------:R-:W-:-:S04]  /*3be0*/  USHF.R.U32.HI UR5, URZ, UR17, UR5 ;  /* 0x00000011ff057299 */ /* 0x000fc80008011605 */
[----:B------:R-:W-:-:S04]  /*3bf0*/  UIADD3 UR5, UPT, UPT, UR9, UR5, URZ ;  /* 0x0000000509057290 */ /* 0x000fc8000fffe0ff */
[----:B------:R-:W-:-:S04]  /*3c00*/  USHF.R.U32.HI UR8, URZ, UR16, UR5 ;  /* 0x00000010ff087299 */ /* 0x000fc80008011605 */
[----:B------:R-:W-:Y:S01]  /*3c10*/  UIADD3 UR8, UPT, UPT, -UR8, URZ, URZ ;  /* 0x000000ff08087290 */ /* 0x000fe2000fffe1ff */
[----:B------:R2:W-:Y:S01]  /*3c20*/  @P0 SYNCS.ARRIVE.TRANS64.ART0 RZ, [R3+URZ+0x80], R0 ;  /* 0x0000800003ff09a7 */ /* 0x0005e200085000ff */
[C---:B------:R-:W-:Y:S02]  /*3c30*/  ISETP.NE.AND P0, PT, R2.reuse, 0x2, PT ;  /* 0x000000020200780c */ /* 0x040fe40003f05270 */
[----:B------:R-:W-:Y:S02]  /*3c40*/  UIMAD UR8, UR24, UR8, UR31 ;  /* 0x00000008180872a4 */ /* 0x000fe4000f8e021f */
[----:B------:R-:W-:Y:S02]  /*3c50*/  SEL R2, R2, RZ, P0 ;  /* 0x000000ff02027207 */ /* 0x000fe40000000000 */
[----:B------:R-:W-:-:S07]  /*3c60*/  UIMAD.WIDE.U32 UR20, UR8, UR11, URZ ;  /* 0x0000000b081472a5 */ /* 0x000fce000f8e00ff */
[----:B------:R-:W-:Y:S02]  /*3c70*/  UMOV UR9, UR21 ;  /* 0x0000001500097c82 */ /* 0x000fe40008000000 */
[----:B------:R-:W-:-:S04]  /*3c80*/  UIADD3 UR5, UPT, UPT, UR8, -UR9, URZ ;  /* 0x8000000908057290 */ /* 0x000fc8000fffe0ff */
[----:B------:R-:W-:-:S04]  /*3c90*/  USHF.R.U32.HI UR5, URZ, UR15, UR5 ;  /* 0x0000000fff057299 */ /* 0x000fc80008011605 */
[----:B------:R-:W-:Y:S01]  /*3ca0*/  UIADD3 UR5, UPT, UPT, UR9, UR5, URZ ;  /* 0x0000000509057290 */ /* 0x000fe2000fffe0ff */
[----:B--2---:R-:W-:-:S03]  /*3cb0*/  SEL R3, RZ, 0x1, P0 ;  /* 0x00000001ff037807 */ /* 0x004fc60000000000 */
[----:B------:R-:W-:Y:S01]  /*3cc0*/  USHF.R.U32.HI UR6, URZ, UR14, UR5 ;  /* 0x0000000eff067299 */ /* 0x000fe20008011605 */
[----:B------:R-:W-:-:S03]  /*3cd0*/  LOP3.LUT R60, R60, R3, RZ, 0x3c, !PT ;  /* 0x000000033c3c7212 */ /* 0x000fc600078e3cff */
[----:B------:R-:W-:Y:S02]  /*3ce0*/  UIMAD.WIDE.U32 UR20, UR6, UR19, URZ ;  /* 0x00000013061472a5 */ /* 0x000fe4000f8e00ff */
[----:B------:R-:W-:-:S04]  /*3cf0*/  UIADD3 UR22, UPT, UPT, -UR6, URZ, URZ ;  /* 0x000000ff06167290 */ /* 0x000fc8000fffe1ff */
[----:B------:R-:W-:Y:S01]  /*3d00*/  UIMAD UR22, UR7, UR22, UR8 ;  /* 0x00000016071672a4 */ /* 0x000fe2000f8e0208 */
[----:B------:R-:W-:Y:S02]  /*3d10*/  UMOV UR9, UR21 ;  /* 0x0000001500097c82 */ /* 0x000fe40008000000 */
[----:B------:R-:W-:-:S04]  /*3d20*/  UIADD3 UR5, UPT, UPT, UR6, -UR9, URZ ;  /* 0x8000000906057290 */ /* 0x000fc8000fffe0ff */
[----:B------:R-:W-:-:S04]  /*3d30*/  USHF.R.U32.HI UR5, URZ, UR13, UR5 ;  /* 0x0000000dff057299 */ /* 0x000fc80008011605 */
[----:B------:R-:W-:-:S04]  /*3d40*/  UIADD3 UR5, UPT, UPT, UR9, UR5, URZ ;  /* 0x0000000509057290 */ /* 0x000fc8000fffe0ff */
[----:B------:R-:W-:-:S04]  /*3d50*/  USHF.R.U32.HI UR5, URZ, UR12, UR5 ;  /* 0x0000000cff057299 */ /* 0x000fc80008011605 */
[----:B------:R-:W-:-:S04]  /*3d60*/  UIADD3 UR5, UPT, UPT, -UR5, URZ, URZ ;  /* 0x000000ff05057290 */ /* 0x000fc8000fffe1ff */
[----:B------:R-:W-:Y:S01]  /*3d70*/  UIMAD UR5, UR18, UR5, UR6 ;  /* 0x00000005120572a4 */ /* 0x000fe2000f8e0206 */
[----:B------:R-:W-:Y:S11]  /*3d80*/  BRA.U !UP0, `(.L_x_38) ;  /* 0xffffffe5085c7547 */ /* 0x000ff6000b83ffff */
.L_x_35:
[----:B------:R-:W-:-:S13]  /*3d90*/  ISETP.NE.AND P0, PT, R69, RZ, PT ;  /* 0x000000ff4500720c */ /* 0x000fda0003f05270 */
[----:B------:R-:W-:Y:S05]  /*3da0*/  @P0 BRA `(.L_x_39) ;  /* 0x00000000001c0947 */ /* 0x000fea0003800000 */
[----:B------:R-:W2:Y:S01]  /*3db0*/  S2UR UR4, SR_CgaCtaId ;  /* 0x00000000000479c3 */ /* 0x000ea20000008800 */
[----:B------:R-:W-:Y:S01]  /*3dc0*/  ELECT P1, URZ, PT ;  /* 0x0000000000ff782f */ /* 0x000fe20003820000 */
[----:B------:R-:W-:Y:S01]  /*3dd0*/  HFMA2 R0, -RZ, RZ, 0, 5.9604644775390625e-08 ;  /* 0x00000001ff007431 */ /* 0x000fe200000001ff */
[----:B------:R-:W-:-:S05]  /*3de0*/  UMOV UR5, 0x40 ;  /* 0x0000004000057882 */ /* 0x000fca0000000000 */
[----:B------:R-:W-:Y:S01]  /*3df0*/  UVIRTCOUNT.DEALLOC.SMPOOL 0x80 ;  /* 0x000000800000784c */ /* 0x000fe20000000000 */
[----:B--2---:R-:W-:-:S09]  /*3e00*/  ULEA UR4, UR4, UR5, 0x18 ;  /* 0x0000000504047291 */ /* 0x004fd2000f8ec0ff */
[----:B------:R2:W-:Y:S03]  /*3e10*/  @P1 STS.U8 [UR4], R0 ;  /* 0x00000000ff001988 */ /* 0x0005e60008000004 */
.L_x_39:
[----:B------:R-:W-:Y:S06]  /*3e20*/  BAR.SYNC.DEFER_BLOCKING 0x1, 0x80 ;  /* 0x0042000000007b1d */ /* 0x000fec0000010000 */
[----:B------:R-:W-:Y:S05]  /*3e30*/  @P0 BRA `(.L_x_40) ;  /* 0x0000000000a00947 */ /* 0x000fea0003800000 */
[----:B------:R-:W3:Y:S01]  /*3e40*/  S2UR UR5, SR_CgaCtaId ;  /* 0x00000000000579c3 */ /* 0x000ee20000008800 */
[----:B------:R-:W-:Y:S01]  /*3e50*/  NOP ;  /* 0x0000000000007918 */ /* 0x000fe20000000000 */
[----:B------:R-:W-:Y:S01]  /*3e60*/  UMOV UR4, 0x50 ;  /* 0x0000005000047882 */ /* 0x000fe20000000000 */
[----:B-1----:R-:W-:Y:S01]  /*3e70*/  LOP3.LUT R4, R67, 0xffff, RZ, 0xc0, !PT ;  /* 0x0000ffff43047812 */ /* 0x002fe200078ec0ff */
[----:B------:R-:W-:Y:S02]  /*3e80*/  IMAD.MOV.U32 R3, RZ, RZ, 0xf ;  /* 0x0000000fff037424 */ /* 0x000fe400078e00ff */
[----:B------:R-:W-:Y:S01]  /*3e90*/  IMAD.MOV.U32 R2, RZ, RZ, 0x1 ;  /* 0x00000001ff027424 */ /* 0x000fe200078e00ff */
[----:B------:R-:W-:-:S04]  /*3ea0*/  SHF.R.U32.HI R4, RZ, 0x5, R4 ;  /* 0x00000005ff047819 */ /* 0x000fc80000011604 */
[----:B------:R-:W-:Y:S01]  /*3eb0*/  SHF.L.U32 R3, R3, R4, RZ ;  /* 0x0000000403037219 */ /* 0x000fe200000006ff */
[----:B------:R-:W-:-:S05]  /*3ec0*/  VIADD R5, R4, 0x10 ;  /* 0x0000001004057836 */ /* 0x000fca0000000000 */
[----:B------:R-:W-:Y:S01]  /*3ed0*/  SHF.L.U32 R2, R2, R5, RZ ;  /* 0x0000000502027219 */ /* 0x000fe200000006ff */
[----:B---3--:R-:W-:-:S03]  /*3ee0*/  ULEA UR5, UR5, UR4, 0x18 ;  /* 0x0000000405057291 */ /* 0x008fc6000f8ec0ff */
[----:B------:R-:W-:-:S04]  /*3ef0*/  LOP3.LUT R5, R2, R3, RZ, 0xfc, !PT ;  /* 0x0000000302057212 */ /* 0x000fc800078efcff */
[C---:B------:R-:W-:Y:S02]  /*3f00*/  LOP3.LUT R3, R5.reuse, 0xffff, RZ, 0xc0, !PT ;  /* 0x0000ffff05037812 */ /* 0x040fe400078ec0ff */
[----:B--2---:R-:W1:Y:S02]  /*3f10*/  LDS R0, [UR5] ;  /* 0x00000005ff007984 */ /* 0x004e640008000800 */
[----:B-1----:R-:W-:-:S04]  /*3f20*/  LOP3.LUT R2, R5, 0xffff, R0, 0x80, !PT ;  /* 0x0000ffff05027812 */ /* 0x002fc800078e8000 */
[----:B------:R-:W-:-:S13]  /*3f30*/  ISETP.NE.AND P0, PT, R2, R3, PT ;  /* 0x000000030200720c */ /* 0x000fda0003f05270 */
[----:B------:R-:W-:Y:S05]  /*3f40*/  @P0 BRA `(.L_x_41) ;  /* 0x0000000000500947 */ /* 0x000fea0003800000 */
[----:B------:R-:W-:Y:S02]  /*3f50*/  SHF.R.U32.HI R0, RZ, 0x10, R0 ;  /* 0x00000010ff007819 */ /* 0x000fe40000011600 */
[----:B------:R-:W-:-:S04]  /*3f60*/  SHF.R.U32.HI R3, RZ, 0x10, R5 ;  /* 0x00000010ff037819 */ /* 0x000fc80000011605 */
[----:B------:R-:W-:-:S04]  /*3f70*/  LOP3.LUT R0, R0, R3, RZ, 0xc0, !PT ;  /* 0x0000000300007212 */ /* 0x000fc800078ec0ff */
[----:B------:R-:W-:-:S13]  /*3f80*/  ISETP.NE.AND P0, PT, R0, R3, PT ;  /* 0x000000030000720c */ /* 0x000fda0003f05270 */
[----:B------:R-:W-:Y:S05]  /*3f90*/  @P0 BRA `(.L_x_42) ;  /* 0x0000000000300947 */ /* 0x000fea0003800000 */
[----:B------:R-:W-:Y:S01]  /*3fa0*/  R2UR UR7, R5 ;  /* 0x00000000050772ca */ /* 0x000fe200000e0000 */
[----:B------:R-:W1:Y:S01]  /*3fb0*/  S2R R2, SR_LANEID ;  /* 0x0000000000027919 */ /* 0x000e620000000000 */
[----:B------:R-:W-:Y:S02]  /*3fc0*/  VOTEU.ANY UR6, UPT, PT ;  /* 0x0000000000067886 */ /* 0x000fe400038e0100 */
[----:B------:R-:W-:-:S09]  /*3fd0*/  UFLO.U32 UR6, UR6 ;  /* 0x00000006000672bd */ /* 0x000fd200080e0000 */
[----:B------:R-:W-:-:S06]  /*3fe0*/  ULOP3.LUT UR7, URZ, UR7, URZ, 0x33, !UPT ;  /* 0x00000007ff077292 */ /* 0x000fcc000f8e33ff */
[----:B------:R-:W-:-:S04]  /*3ff0*/  IMAD.U32 R0, RZ, RZ, UR7 ;  /* 0x00000007ff007e24 */ /* 0x000fc8000f8e00ff */
[----:B------:R-:W2:Y:S02]  /*4000*/  REDUX UR4, R0 ;  /* 0x00000000000473c4 */ /* 0x000ea40000000000 */
[----:B------:R3:W-:Y:S01]  /*4010*/  UTCATOMSWS.AND URZ, UR7 ;  /* 0x0000000700ff79e3 */ /* 0x0007e20008000000 */
[----:B-1----:R-:W-:Y:S01]  /*4020*/  ISETP.EQ.U32.AND P0, PT, R2, UR6, PT ;  /* 0x0000000602007c0c */ /* 0x002fe2000bf02070 */
[----:B--2---:R-:W-:-:S12]  /*4030*/  IMAD.U32 R2, RZ, RZ, UR4 ;  /* 0x00000004ff027e24 */ /* 0x004fd8000f8e00ff */
[----:B------:R3:W-:Y:S01]  /*4040*/  @P0 ATOMS.AND RZ, [UR5], R2 ;  /* 0x00000002ffff098c */ /* 0x0007e2000a800005 */
[----:B------:R-:W-:Y:S05]  /*4050*/  BRA `(.L_x_43) ;  /* 0x0000000000147947 */ /* 0x000fea0003800000 */
.L_x_42:
[----:B------:R-:W-:Y:S02]  /*4060*/  MOV R2, 0x4080 ;  /* 0x0000408000027802 */ /* 0x000fe40000000f00 */
[----:B------:R-:W-:Y:S05]  /*4070*/  CALL.REL.NOINC `($__internal_0_$__cuda_sm10x_tcgen05_guardrail_trap_col_being_dealloced_not_returned_by_alloc) ;  /* 0x0000000000c87944 */ /* 0x000fea0003c00000 */
[----:B------:R-:W-:Y:S05]  /*4080*/  BRA `(.L_x_43) ;  /* 0x0000000000087947 */ /* 0x000fea0003800000 */
.L_x_41:
[----:B------:R-:W-:Y:S02]  /*4090*/  MOV R2, 0x40b0 ;  /* 0x000040b000027802 */ /* 0x000fe40000000f00 */
[----:B------:R-:W-:Y:S05]  /*40a0*/  CALL.REL.NOINC `($__internal_2_$__cuda_sm10x_tcgen05_guardrail_trap_unallocated_columns_being_dealloced) ;  /* 0x0000000000d47944 */ /* 0x000fea0003c00000 */
.L_x_43:
[----:B------:R-:W-:Y:S01]  /*40b0*/  NOP ;  /* 0x0000000000007918 */ /* 0x000fe20000000000 */
.L_x_40:
[----:B------:R-:W-:-:S04]  /*40c0*/  DEPBAR.LE SB0, 0x0 ;  /* 0x000080000000791a */ /* 0x000fc80000000000 */
[----:B---3--:R-:W-:Y:S05]  /*40d0*/  EXIT ;  /* 0x000000000000794d */ /* 0x008fea0003800000 */
.L_x_18:
[----:B------:R-:W-:Y:S02]  /*40e0*/  MOV R4, UR5 ;  /* 0x0000000500047c02 */ /* 0x000fe40008000f00 */
[----:B------:R-:W-:Y:S02]  /*40f0*/  MOV R5, UR5 ;  /* 0x0000000500057c02 */ /* 0x000fe40008000f00 */
[----:B------:R-:W-:-:S07]  /*4100*/  MOV R2, UR9 ;  /* 0x0000000900027c02 */ /* 0x000fce0008000f00 */
.L_x_44:
[----:B-1----:R1:W2:Y:S02]  /*4110*/  SYNCS.PHASECHK.TRANS64.TRYWAIT P0, [R2+URZ+0x38], R5 ;  /* 0x00003805020075a7 */ /* 0x0022a400080011ff */
[----:B--2---:R-:W-:Y:S05]  /*4120*/  @!P0 NANOSLEEP.SYNCS 0x989680 ;  /* 0x009896800000895d */ /* 0x004fea0003900000 */
[----:B------:R-:W2:Y:S02]  /*4130*/  @!P0 SYNCS.PHASECHK.TRANS64 P0, [R2+URZ+0x38], R5 ;  /* 0x00003805020085a7 */ /* 0x000ea400080010ff */
[----:B--2---:R-:W-:Y:S05]  /*4140*/  @!P0 BRA `(.L_x_44) ;  /* 0xfffffffc00f08947 */ /* 0x004fea000383ffff */
[----:B------:R-:W-:Y:S05]  /*4150*/  BRA `(.L_x_17) ;  /* 0xffffffc800d47947 */ /* 0x000fea000383ffff */
.L_x_21:
[----:B------:R-:W-:Y:S02]  /*4160*/  MOV R4, UR5 ;  /* 0x0000000500047c02 */ /* 0x000fe40008000f00 */
[----:B------:R-:W-:Y:S02]  /*4170*/  MOV R5, UR5 ;  /* 0x0000000500057c02 */ /* 0x000fe40008000f00 */
[----:B------:R-:W-:-:S07]  /*4180*/  MOV R2, UR4 ;  /* 0x0000000400027c02 */ /* 0x000fce0008000f00 */
.L_x_45:
[----:B-1----:R1:W5:Y:S02]  /*4190*/  SYNCS.PHASECHK.TRANS64.TRYWAIT P0, [R2+URZ+0x38], R5 ;  /* 0x00003805020075a7 */ /* 0x00236400080011ff */
[----:B-----5:R-:W-:Y:S05]  /*41a0*/  @!P0 NANOSLEEP.SYNCS 0x989680 ;  /* 0x009896800000895d */ /* 0x020fea0003900000 */
[----:B------:R-:W5:Y:S02]  /*41b0*/  @!P0 SYNCS.PHASECHK.TRANS64 P0, [R2+URZ+0x38], R5 ;  /* 0x00003805020085a7 */ /* 0x000f6400080010ff */
[----:B-----5:R-:W-:Y:S05]  /*41c0*/  @!P0 BRA `(.L_x_45) ;  /* 0xfffffffc00f08947 */ /* 0x020fea000383ffff */
[----:B------:R-:W-:Y:S05]  /*41d0*/  BRA `(.L_x_46) ;  /* 0xffffffcc00ec7947 */ /* 0x000fea000383ffff */
.L_x_24:
[----:B------:R-:W-:Y:S02]  /*41e0*/  MOV R2, UR7 ;  /* 0x0000000700027c02 */ /* 0x000fe40008000f00 */
[-C--:B------:R-:W-:Y:S02]  /*41f0*/  MOV R6, R3.reuse ;  /* 0x0000000300067202 */ /* 0x080fe40000000f00 */
[----:B------:R-:W-:-:S07]  /*4200*/  MOV R7, R3 ;  /* 0x0000000300077202 */ /* 0x000fce0000000f00 */
.L_x_47:
[----:B-1----:R1:W4:Y:S02]  /*4210*/  SYNCS.PHASECHK.TRANS64.TRYWAIT P0, [R2+URZ+0x80], R7 ;  /* 0x00008007020075a7 */ /* 0x00232400080011ff */
[----:B----4-:R-:W-:Y:S05]  /*4220*/  @!P0 NANOSLEEP.SYNCS 0x989680 ;  /* 0x009896800000895d */ /* 0x010fea0003900000 */
[----:B------:R-:W4:Y:S02]  /*4230*/  @!P0 SYNCS.PHASECHK.TRANS64 P0, [R2+URZ+0x80], R7 ;  /* 0x00008007020085a7 */ /* 0x000f2400080010ff */
[----:B----4-:R-:W-:Y:S05]  /*4240*/  @!P0 BRA `(.L_x_47) ;  /* 0xfffffffc00f08947 */ /* 0x010fea000383ffff */
[----:B------:R-:W-:Y:S05]  /*4250*/  BRA `(.L_x_48) ;  /* 0xffffffd000c47947 */ /* 0x000fea000383ffff */
.L_x_26:
[----:B------:R-:W-:Y:S02]  /*4260*/  MOV R6, UR20 ;  /* 0x0000001400067c02 */ /* 0x000fe40008000f00 */
[----:B------:R-:W-:Y:S02]  /*4270*/  MOV R7, UR20 ;  /* 0x0000001400077c02 */ /* 0x000fe40008000f00 */
[----:B------:R-:W-:Y:S07]  /*4280*/  MOV R2, UR5 ;  /* 0x0000000500027c02 */ /* 0x000fee0008000f00 */
.L_x_49:
[----:B-1----:R1:W4:Y:S02]  /*4290*/  SYNCS.PHASECHK.TRANS64.TRYWAIT P0, [R2+URZ], R7 ;  /* 0x00000007020075a7 */ /* 0x00232400080011ff */
[----:B----4-:R-:W-:Y:S05]  /*42a0*/  @!P0 NANOSLEEP.SYNCS 0x989680 ;  /* 0x009896800000895d */ /* 0x010fea0003900000 */
[----:B------:R-:W4:Y:S02]  /*42b0*/  @!P0 SYNCS.PHASECHK.TRANS64 P0, [R2+URZ], R7 ;  /* 0x00000007020085a7 */ /* 0x000f2400080010ff */
[----:B----4-:R-:W-:Y:S05]  /*42c0*/  @!P0 BRA `(.L_x_49) ;  /* 0xfffffffc00f08947 */ /* 0x010fea000383ffff */
[----:B------:R-:W-:Y:S05]  /*42d0*/  BRA `(.L_x_25) ;  /* 0xffffffd4000c7947 */ /* 0x000fea000383ffff */
.L_x_29:
[----:B------:R-:W-:-:S07]  /*42e0*/  MOV R5, R4 ;  /* 0x0000000400057202 */ /* 0x000fce0000000f00 */
.L_x_50:
[----:B-1----:R1:W4:Y:S02]  /*42f0*/  SYNCS.PHASECHK.TRANS64.TRYWAIT P0, [R2+URZ+0x80], R5 ;  /* 0x00008005020075a7 */ /* 0x00232400080011ff */
[----:B----4-:R-:W-:Y:S05]  /*4300*/  @!P0 NANOSLEEP.SYNCS 0x989680 ;  /* 0x009896800000895d */ /* 0x010fea0003900000 */
[----:B------:R-:W4:Y:S02]  /*4310*/  @!P0 SYNCS.PHASECHK.TRANS64 P0, [R2+URZ+0x80], R5 ;  /* 0x00008005020085a7 */ /* 0x000f2400080010ff */
[----:B----4-:R-:W-:Y:S05]  /*4320*/  @!P0 BRA `(.L_x_50) ;  /* 0xfffffffc00f08947 */ /* 0x010fea000383ffff */
[----:B------:R-:W-:Y:S05]  /*4330*/  BRA `(.L_x_22) ;  /* 0xffffffd400b07947 */ /* 0x000fea000383ffff */
.L_x_36:
[----:B------:R-:W-:-:S07]  /*4340*/  MOV R7, R6 ;  /* 0x0000000600077202 */ /* 0x000fce0000000f00 */
.L_x_51:
[----:B-1----:R1:W2:Y:S02]  /*4350*/  SYNCS.PHASECHK.TRANS64.TRYWAIT P0, [R3+URZ+0x70], R7 ;  /* 0x00007007030075a7 */ /* 0x0022a400080011ff */
[----:B--2---:R-:W-:Y:S05]  /*4360*/  @!P0 NANOSLEEP.SYNCS 0x989680 ;  /* 0x009896800000895d */ /* 0x004fea0003900000 */
[----:B------:R-:W2:Y:S02]  /*4370*/  @!P0 SYNCS.PHASECHK.TRANS64 P0, [R3+URZ+0x70], R7 ;  /* 0x00007007030085a7 */ /* 0x000ea400080010ff */
[----:B--2---:R-:W-:Y:S05]  /*4380*/  @!P0 BRA `(.L_x_51) ;  /* 0xfffffffc00f08947 */ /* 0x004fea000383ffff */
[----:B------:R-:W-:Y:S05]  /*4390*/  BRA `(.L_x_52) ;  /* 0xffffffdc00f07947 */ /* 0x000fea000383ffff */
        .weak           $__internal_0_$__cuda_sm10x_tcgen05_guardrail_trap_col_being_dealloced_not_returned_by_alloc
        .type           $__internal_0_$__cuda_sm10x_tcgen05_guardrail_trap_col_being_dealloced_not_returned_by_alloc,@function
        .size           $__internal_0_$__cuda_sm10x_tcgen05_guardrail_trap_col_being_dealloced_not_returned_by_alloc,($__internal_1_$__cuda_sm10x_tcgen05_guardrail_trap_phase_invalid_during_alloc - $__internal_0_$__cuda_sm10x_tcgen05_guardrail_trap_col_being_dealloced_not_returned_by_alloc)
$__internal_0_$__cuda_sm10x_tcgen05_guardrail_trap_col_being_dealloced_not_returned_by_alloc:
[----:B------:R-:W-:Y:S05]  /*43a0*/  BPT.TRAP 0x1 ;  /* 0x000000040000795c */ /* 0x000fea0000300000 */
[----:B------:R-:W-:-:S04]  /*43b0*/  HFMA2 R3, -RZ, RZ, 0, 0 ;  /* 0x00000000ff037431 */ /* 0x000fc800000001ff */
[----:B------:R-:W-:Y:S05]  /*43c0*/  RET.REL.NODEC R2 `(kernel_cutlass_kernel_cudnngemm_swigludense_gemm_persistent_swigluPersistentDenseGemmKernel_object_at__TiledMMA_ThrLayoutVMNK11110000_PermutationMNK____MMAAtom_ThrID10_ShapeMNK6412832_TVL_0) ;  /* 0xffffffbc020c7950 */ /* 0x000fea0003c3ffff */
        .weak           $__internal_1_$__cuda_sm10x_tcgen05_guardrail_trap_phase_invalid_during_alloc
        .type           $__internal_1_$__cuda_sm10x_tcgen05_guardrail_trap_phase_invalid_during_alloc,@function
        .size           $__internal_1_$__cuda_sm10x_tcgen05_guardrail_trap_phase_invalid_during_alloc,($__internal_2_$__cuda_sm10x_tcgen05_guardrail_trap_unallocated_columns_being_dealloced - $__internal_1_$__cuda_sm10x_tcgen05_guardrail_trap_phase_invalid_during_alloc)
$__internal_1_$__cuda_sm10x_tcgen05_guardrail_trap_phase_invalid_during_alloc:
[----:B------:R-:W-:Y:S05]  /*43d0*/  BPT.TRAP 0x1 ;  /* 0x000000040000795c */ /* 0x000fea0000300000 */
[----:B------:R-:W-:-:S04]  /*43e0*/  MOV R3, 0x0 ;  /* 0x0000000000037802 */ /* 0x000fc80000000f00 */
[----:B------:R-:W-:Y:S05]  /*43f0*/  RET.REL.NODEC R2 `(kernel_cutlass_kernel_cudnngemm_swigludense_gemm_persistent_swigluPersistentDenseGemmKernel_object_at__TiledMMA_ThrLayoutVMNK11110000_PermutationMNK____MMAAtom_ThrID10_ShapeMNK6412832_TVL_0) ;  /* 0xffffffbc02007950 */ /* 0x000fea0003c3ffff */
        .weak           $__internal_2_$__cuda_sm10x_tcgen05_guardrail_trap_unallocated_columns_being_dealloced
        .type           $__internal_2_$__cuda_sm10x_tcgen05_guardrail_trap_unallocated_columns_being_dealloced,@function
        .size           $__internal_2_$__cuda_sm10x_tcgen05_guardrail_trap_unallocated_columns_being_dealloced,(.L_x_56 - $__internal_2_$__cuda_sm10x_tcgen05_guardrail_trap_unallocated_columns_being_dealloced)
$__internal_2_$__cuda_sm10x_tcgen05_guardrail_trap_unallocated_columns_being_dealloced:
[----:B------:R-:W-:Y:S05]  /*4400*/  BPT.TRAP 0x1 ;  /* 0x000000040000795c */ /* 0x000fea0000300000 */
[----:B------:R-:W-:-:S04]  /*4410*/  HFMA2 R3, -RZ, RZ, 0, 0 ;  /* 0x00000000ff037431 */ /* 0x000fc800000001ff */
[----:B------:R-:W-:Y:S05]  /*4420*/  RET.REL.NODEC R2 `(kernel_cutlass_kernel_cudnngemm_swigludense_gemm_persistent_swigluPersistentDenseGemmKernel_object_at__TiledMMA_ThrLayoutVMNK11110000_PermutationMNK____MMAAtom_ThrID10_ShapeMNK6412832_TVL_0) ;  /* 0xffffffb802f47950 */ /* 0x000fea0003c3ffff */
.L_x_53:
[----:B------:R-:W-:-:S00]  /*4430*/  BRA `(.L_x_53) ;  /* 0xfffffffc00fc7947 */ /* 0x000fc0000383ffff */
[----:B------:R-:W-:-:S00]  /*4440*/  NOP ;  /* 0x0000000000007918 */ /* 0x000fc00000000000 */
        /* <DEDUP_REMOVED lines=11> */
.L_x_56:


//--------------------- .nv.shared.kernel_cutlass_kernel_cudnngemm_swigludense_gemm_persistent_swigluPersistentDenseGemmKernel_object_at__TiledMMA_ThrLayoutVMNK11110000_PermutationMNK____MMAAtom_ThrID10_ShapeMNK6412832_TVL_0 --------------------------
	.section	.nv.shared.kernel_cutlass_kernel_cudnngemm_swigludense_gemm_persistent_swigluPersistentDenseGemmKernel_object_at__TiledMMA_ThrLayoutVMNK11110000_PermutationMNK____MMAAtom_ThrID10_ShapeMNK6412832_TVL_0,"aw",@nobits
	.sectionflags	@""
	.align	1024
	.zero		1024


//--------------------- .nv.shared.reserved.0     --------------------------
	.section	.nv.shared.reserved.0,"aw",@nobits
	.align	8
	.weak		__nv_reservedSMEM_offset_0_alias
	.size		__nv_reservedSMEM_offset_0_alias, 0, 64
	.other		__nv_reservedSMEM_offset_0_alias,@"STO_CUDA_RESERVED_SHARED STV_DEFAULT"
__nv_reservedSMEM_offset_0_alias:
	.zero		0
.nv.shared.reserved.0:
	.zero		64
	.weak		__nv_reservedSMEM_allocation_phase
	.type		__nv_reservedSMEM_allocation_phase,@object
	.size		__nv_reservedSMEM_allocation_phase,(.L_0 - __nv_reservedSMEM_allocation_phase)
__nv_reservedSMEM_allocation_phase:
	.zero		1
.L_0:
	.zero		7
	.weak		__nv_reservedSMEM_devtool_atexit_pc
	.type		__nv_reservedSMEM_devtool_atexit_pc,@object
	.size		__nv_reservedSMEM_devtool_atexit_pc,(__nv_reservedSMEM_allocation_mask - __nv_reservedSMEM_devtool_atexit_pc)
__nv_reservedSMEM_devtool_atexit_pc:
	.zero		8
	.weak		__nv_reservedSMEM_allocation_mask
	.type		__nv_reservedSMEM_allocation_mask,@object
	.size		__nv_reservedSMEM_allocation_mask,(.L_2 - __nv_reservedSMEM_allocation_mask)
__nv_reservedSMEM_allocation_mask:
	.zero		4
.L_2:


//--------------------- .nv.constant0.kernel_cutlass_kernel_cudnngemm_swigludense_gemm_persistent_swigluPersistentDenseGemmKernel_object_at__TiledMMA_ThrLayoutVMNK11110000_PermutationMNK____MMAAtom_ThrID10_ShapeMNK6412832_TVL_0 --------------------------
	.section	.nv.constant0.kernel_cutlass_kernel_cudnngemm_swigludense_gemm_persistent_swigluPersistentDenseGemmKernel_object_at__TiledMMA_ThrLayoutVMNK11110000_PermutationMNK____MMAAtom_ThrID10_ShapeMNK6412832_TVL_0,"a",@progbits
	.sectionflags	@""
	.align	4
.nv.constant0.kernel_cutlass_kernel_cudnngemm_swigludense_gemm_persistent_swigluPersistentDenseGemmKernel_object_at__TiledMMA_ThrLayoutVMNK11110000_PermutationMNK____MMAAtom_ThrID10_ShapeMNK6412832_TVL_0:
	.zero		1512


//--------------------- SYMBOLS --------------------------

	.type		.nv.reservedSmem.offset0,@object
	.size		.nv.reservedSmem.offset0,0x4
	.type		.nv.reservedSmem.cap,@object
	.size		.nv.reservedSmem.cap,0x4
